	.target	sm_90a

	.elftype	@"ET_EXEC"


//--------------------- .note.nv.tkinfo           --------------------------
	.section	.note.nv.tkinfo,"",@"SHT_NOTE"
	.sectionflags	@"SHF_NOTE_NV_TKINFO"
	.tkinfo
        /*0018*/ 	.word	0x00000002
        /*0030*/ 	.string	""
        /*0030*/ 	.string	"ptxas"
        /*0030*/ 	.string	"Cuda compilation tools, release 13.0, V13.0.88"
        /*0030*/ 	.string	"Build cuda_13.0.r13.0/compiler.36424714_0"
        /*0030*/ 	.string	"-arch sm_90a -m 64 "



//--------------------- .note.nv.cuinfo           --------------------------
	.section	.note.nv.cuinfo,"",@"SHT_NOTE"
	.sectionflags	@"SHF_NOTE_NV_CUINFO"
        /*0018*/ 	.short	0x0002
        /*001a*/ 	.short	0x005a
        /*001c*/ 	.short	0x0082
	.zero		2


//--------------------- .nv.info                  --------------------------
	.section	.nv.info,"",@"SHT_CUDA_INFO"
	.align	4


	//----- nvinfo : EIATTR_REGCOUNT
	.align		4
        /*0000*/ 	.byte	0x04, 0x2f
        /*0002*/ 	.short	(.L_15 - .L_14)
	.align		4
.L_14:
        /*0004*/ 	.word	index@(_ZN7cutlass13device_kernelINS_4gemm6kernel13GemmUniversalIN4cute5tupleIJiiiiEEENS1_10collective13CollectiveMmaINS1_34MainloopSm90TmaGmmaWarpSpecializedILi2ENS5_IJNS4_1CILi1EEESB_SB_EEENS1_35KernelTmaWarpSpecializedCooperativeEEENS5_IJNSA_ILi128EEENSA_ILi240EEESF_EEENS_10bfloat16_tENS5_IJlSB_lEEESI_SJ_NS4_8TiledMMAINS4_8MMA_AtomIJNS4_4SM904GMMA27MMA_64x16x16_F32BF16BF16_SSILNSN_5MajorE0ELSP_0ELNSN_7ScaleInE1ELSQ_1EEEEEENS4_6LayoutINS5_IJNSA_ILi2EEESB_SB_EEENS5_IJSB_NSA_ILi0EEESW_EEEEENS5_IJNS4_10UnderscoreESZ_SZ_EEEEENS4_13SM90_TMA_LOADENS4_14ComposedLayoutINS4_7SwizzleILi3ELi4ELi3EEENS4_18smem_ptr_flag_bitsILi16EEENST_INS5_IJNSA_ILi8EEENSA_ILi64EEEEEENS5_IJS19_SB_EEEEEEEvNS4_8identityES12_S1D_vS1E_EENS_8epilogue10collective6detail29Sm90TmaWarpSpecializedAdapterINS1H_15DefaultEpilogueISI_SJ_SJ_NS1G_6thread17LinearCombinationISI_Li1EffLNS1L_9ScaleType4KindE0ELNS_15FloatRoundStyleE2ESI_EENS1_15EpilogueDefaultEEEEEvvEEEEvNT_6ParamsE)
        /*0008*/ 	.word	0x000000a8


	//----- nvinfo : EIATTR_FRAME_SIZE
	.align		4
.L_15:
        /*000c*/ 	.byte	0x04, 0x11
        /*000e*/ 	.short	(.L_17 - .L_16)
	.align		4
.L_16:
        /*0010*/ 	.word	index@(_ZN7cutlass13device_kernelINS_4gemm6kernel13GemmUniversalIN4cute5tupleIJiiiiEEENS1_10collective13CollectiveMmaINS1_34MainloopSm90TmaGmmaWarpSpecializedILi2ENS5_IJNS4_1CILi1EEESB_SB_EEENS1_35KernelTmaWarpSpecializedCooperativeEEENS5_IJNSA_ILi128EEENSA_ILi240EEESF_EEENS_10bfloat16_tENS5_IJlSB_lEEESI_SJ_NS4_8TiledMMAINS4_8MMA_AtomIJNS4_4SM904GMMA27MMA_64x16x16_F32BF16BF16_SSILNSN_5MajorE0ELSP_0ELNSN_7ScaleInE1ELSQ_1EEEEEENS4_6LayoutINS5_IJNSA_ILi2EEESB_SB_EEENS5_IJSB_NSA_ILi0EEESW_EEEEENS5_IJNS4_10UnderscoreESZ_SZ_EEEEENS4_13SM90_TMA_LOADENS4_14ComposedLayoutINS4_7SwizzleILi3ELi4ELi3EEENS4_18smem_ptr_flag_bitsILi16EEENST_INS5_IJNSA_ILi8EEENSA_ILi64EEEEEENS5_IJS19_SB_EEEEEEEvNS4_8identityES12_S1D_vS1E_EENS_8epilogue10collective6detail29Sm90TmaWarpSpecializedAdapterINS1H_15DefaultEpilogueISI_SJ_SJ_NS1G_6thread17LinearCombinationISI_Li1EffLNS1L_9ScaleType4KindE0ELNS_15FloatRoundStyleE2ESI_EENS1_15EpilogueDefaultEEEEEvvEEEEvNT_6ParamsE)
        /*0014*/ 	.word	0x00000000


	//----- nvinfo : EIATTR_MIN_STACK_SIZE
	.align		4
.L_17:
        /*0018*/ 	.byte	0x04, 0x12
        /*001a*/ 	.short	(.L_19 - .L_18)
	.align		4
.L_18:
        /*001c*/ 	.word	index@(_ZN7cutlass13device_kernelINS_4gemm6kernel13GemmUniversalIN4cute5tupleIJiiiiEEENS1_10collective13CollectiveMmaINS1_34MainloopSm90TmaGmmaWarpSpecializedILi2ENS5_IJNS4_1CILi1EEESB_SB_EEENS1_35KernelTmaWarpSpecializedCooperativeEEENS5_IJNSA_ILi128EEENSA_ILi240EEESF_EEENS_10bfloat16_tENS5_IJlSB_lEEESI_SJ_NS4_8TiledMMAINS4_8MMA_AtomIJNS4_4SM904GMMA27MMA_64x16x16_F32BF16BF16_SSILNSN_5MajorE0ELSP_0ELNSN_7ScaleInE1ELSQ_1EEEEEENS4_6LayoutINS5_IJNSA_ILi2EEESB_SB_EEENS5_IJSB_NSA_ILi0EEESW_EEEEENS5_IJNS4_10UnderscoreESZ_SZ_EEEEENS4_13SM90_TMA_LOADENS4_14ComposedLayoutINS4_7SwizzleILi3ELi4ELi3EEENS4_18smem_ptr_flag_bitsILi16EEENST_INS5_IJNSA_ILi8EEENSA_ILi64EEEEEENS5_IJS19_SB_EEEEEEEvNS4_8identityES12_S1D_vS1E_EENS_8epilogue10collective6detail29Sm90TmaWarpSpecializedAdapterINS1H_15DefaultEpilogueISI_SJ_SJ_NS1G_6thread17LinearCombinationISI_Li1EffLNS1L_9ScaleType4KindE0ELNS_15FloatRoundStyleE2ESI_EENS1_15EpilogueDefaultEEEEEvvEEEEvNT_6ParamsE)
        /*0020*/ 	.word	0x00000000
.L_19:


//--------------------- .nv.compat                --------------------------
	.section	.nv.compat,"",@"SHT_CUDA_COMPAT_INFO"
	.align	4
        /*0000*/ 	.byte	0x02, 0x09, 0x01, 0x00, 0x02, 0x02, 0x04, 0x00, 0x02, 0x05, 0x05, 0x00, 0x03, 0x07, 0x01, 0x01
        /*0010*/ 	.byte	0x02, 0x03, 0x01, 0x00, 0x02, 0x06, 0x01, 0x00, 0x04, 0x0b, 0x08, 0x00, 0x00, 0x00, 0x00, 0x00
        /*0020*/ 	.byte	0x00, 0x00, 0x00, 0x00


//--------------------- .nv.info._ZN7cutlass13device_kernelINS_4gemm6kernel13GemmUniversalIN4cute5tupleIJiiiiEEENS1_10collective13CollectiveMmaINS1_34MainloopSm90TmaGmmaWarpSpecializedILi2ENS5_IJNS4_1CILi1EEESB_SB_EEENS1_35KernelTmaWarpSpecializedCooperativeEEENS5_IJNSA_ILi128EEENSA_ILi240EEESF_EEENS_10bfloat16_tENS5_IJlSB_lEEESI_SJ_NS4_8TiledMMAINS4_8MMA_AtomIJNS4_4SM904GMMA27MMA_64x16x16_F32BF16BF16_SSILNSN_5MajorE0ELSP_0ELNSN_7ScaleInE1ELSQ_1EEEEEENS4_6LayoutINS5_IJNSA_ILi2EEESB_SB_EEENS5_IJSB_NSA_ILi0EEESW_EEEEENS5_IJNS4_10UnderscoreESZ_SZ_EEEEENS4_13SM90_TMA_LOADENS4_14ComposedLayoutINS4_7SwizzleILi3ELi4ELi3EEENS4_18smem_ptr_flag_bitsILi16EEENST_INS5_IJNSA_ILi8EEENSA_ILi64EEEEEENS5_IJS19_SB_EEEEEEEvNS4_8identityES12_S1D_vS1E_EENS_8epilogue10collective6detail29Sm90TmaWarpSpecializedAdapterINS1H_15DefaultEpilogueISI_SJ_SJ_NS1G_6thread17LinearCombinationISI_Li1EffLNS1L_9ScaleType4KindE0ELNS_15FloatRoundStyleE2ESI_EENS1_15EpilogueDefaultEEEEEvvEEEEvNT_6ParamsE --------------------------
	.section	.nv.info._ZN7cutlass13device_kernelINS_4gemm6kernel13GemmUniversalIN4cute5tupleIJiiiiEEENS1_10collective13CollectiveMmaINS1_34MainloopSm90TmaGmmaWarpSpecializedILi2ENS5_IJNS4_1CILi1EEESB_SB_EEENS1_35KernelTmaWarpSpecializedCooperativeEEENS5_IJNSA_ILi128EEENSA_ILi240EEESF_EEENS_10bfloat16_tENS5_IJlSB_lEEESI_SJ_NS4_8TiledMMAINS4_8MMA_AtomIJNS4_4SM904GMMA27MMA_64x16x16_F32BF16BF16_SSILNSN_5MajorE0ELSP_0ELNSN_7ScaleInE1ELSQ_1EEEEEENS4_6LayoutINS5_IJNSA_ILi2EEESB_SB_EEENS5_IJSB_NSA_ILi0EEESW_EEEEENS5_IJNS4_10UnderscoreESZ_SZ_EEEEENS4_13SM90_TMA_LOADENS4_14ComposedLayoutINS4_7SwizzleILi3ELi4ELi3EEENS4_18smem_ptr_flag_bitsILi16EEENST_INS5_IJNSA_ILi8EEENSA_ILi64EEEEEENS5_IJS19_SB_EEEEEEEvNS4_8identityES12_S1D_vS1E_EENS_8epilogue10collective6detail29Sm90TmaWarpSpecializedAdapterINS1H_15DefaultEpilogueISI_SJ_SJ_NS1G_6thread17LinearCombinationISI_Li1EffLNS1L_9ScaleType4KindE0ELNS_15FloatRoundStyleE2ESI_EENS1_15EpilogueDefaultEEEEEvvEEEEvNT_6ParamsE,"",@"SHT_CUDA_INFO"
	.sectionflags	@""
	.align	4


	//----- nvinfo : EIATTR_CUDA_API_VERSION
	.align		4
        /*0000*/ 	.byte	0x04, 0x37
        /*0002*/ 	.short	(.L_21 - .L_20)
.L_20:
        /*0004*/ 	.word	0x00000082


	//----- nvinfo : EIATTR_KPARAM_INFO
	.align		4
.L_21:
        /*0008*/ 	.byte	0x04, 0x17
        /*000a*/ 	.short	(.L_23 - .L_22)
.L_22:
        /*000c*/ 	.word	0x00000000
        /*0010*/ 	.short	0x0000
        /*0012*/ 	.short	0x0070
        /*0014*/ 	.byte	0x00, 0xf0, 0x01, 0x10


	//----- nvinfo : EIATTR_SPARSE_MMA_MASK
	.align		4
.L_23:
        /*0018*/ 	.byte	0x03, 0x50
        /*001a*/ 	.short	0x0000


	//----- nvinfo : EIATTR_MAXREG_COUNT
	.align		4
        /*001c*/ 	.byte	0x03, 0x1b
        /*001e*/ 	.short	0x00a8


	//----- nvinfo : EIATTR_NUM_BARRIERS
	.align		4
        /*0020*/ 	.byte	0x02, 0x4c
        /*0022*/ 	.byte	0x01
	.zero		1


	//----- nvinfo : EIATTR_EXTERNS
	.align		4
        /*0024*/ 	.byte	0x04, 0x0f
        /*0026*/ 	.short	(.L_25 - .L_24)


	//   ....[0]....
	.align		4
.L_24:
        /*0028*/ 	.word	index@(__assertfail)


	//----- nvinfo : EIATTR_MERCURY_ISA_VERSION
	.align		4
.L_25:
        /*002c*/ 	.byte	0x03, 0x5f
        /*002e*/ 	.short	0x0101


	//----- nvinfo : EIATTR_INT_WARP_WIDE_INSTR_OFFSETS
	.align		4
        /*0030*/ 	.byte	0x04, 0x31
        /*0032*/ 	.short	(.L_27 - .L_26)


	//   ....[0]....
.L_26:
        /*0034*/ 	.word	0x00000370


	//   ....[1]....
        /*0038*/ 	.word	0x000003a0


	//   ....[2]....
        /*003c*/ 	.word	0x00000480


	//----- nvinfo : EIATTR_COOP_GROUP_MASK_REGIDS
	.align		4
.L_27:
        /*0040*/ 	.byte	0x04, 0x29
        /*0042*/ 	.short	(.L_29 - .L_28)


	//   ....[0]....
.L_28:
        /*0044*/ 	.word	0xffffffff


	//   ....[1]....
        /*0048*/ 	.word	0xffffffff


	//   ....[2]....
        /*004c*/ 	.word	0xffffffff


	//   ....[3]....
        /*0050*/ 	.word	0xffffffff


	//   ....[4]....
        /*0054*/ 	.word	0xffffffff


	//----- nvinfo : EIATTR_COOP_GROUP_INSTR_OFFSETS
	.align		4
.L_29:
        /*0058*/ 	.byte	0x04, 0x28
        /*005a*/ 	.short	(.L_31 - .L_30)


	//   ....[0]....
.L_30:
        /*005c*/ 	.word	0x00000060


	//   ....[1]....
        /*0060*/ 	.word	0x00000070


	//   ....[2]....
        /*0064*/ 	.word	0x00000130


	//   ....[3]....
        /*0068*/ 	.word	0x00000280


	//   ....[4]....
        /*006c*/ 	.word	0x00000f30


	//----- nvinfo : EIATTR_REG_RECONFIG
	.align		4
.L_31:
        /*0070*/ 	.byte	0x01, 0x54
	.zero		2


	//----- nvinfo : EIATTR_SYSCALL_OFFSETS
	.align		4
        /*0074*/ 	.byte	0x04, 0x46
        /*0076*/ 	.short	(.L_33 - .L_32)


	//   ....[0]....
.L_32:
        /*0078*/ 	.word	0x000010f0


	//----- nvinfo : EIATTR_MBARRIER_INSTR_OFFSETS
	.align		4
.L_33:
        /*007c*/ 	.byte	0x04, 0x39
        /*007e*/ 	.short	(.L_35 - .L_34)


	//   ....[0]....
.L_34:
        /*0080*/ 	.word	0x00000230
        /*0084*/ 	.word	0x000000ff
        /*0088*/ 	.word	0x00000000
        /*008c*/ 	.short	0x0100
        /*008e*/ 	.byte	0x08
	.zero		1


	//   ....[1]....
        /*0090*/ 	.word	0x00000240
        /*0094*/ 	.word	0x000000ff
        /*0098*/ 	.word	0x00000010
        /*009c*/ 	.short	0x0100
        /*009e*/ 	.byte	0x08
	.zero		1


	//   ....[2]....
        /*00a0*/ 	.word	0x00000250
        /*00a4*/ 	.word	0x000000ff
        /*00a8*/ 	.word	0x00000008
        /*00ac*/ 	.short	0x0100
        /*00ae*/ 	.byte	0x08
	.zero		1


	//   ....[3]....
        /*00b0*/ 	.word	0x00000260
        /*00b4*/ 	.word	0x000000ff
        /*00b8*/ 	.word	0x00000018
        /*00bc*/ 	.short	0x0100
        /*00be*/ 	.byte	0x08
	.zero		1


	//   ....[4]....
        /*00c0*/ 	.word	0x000004f0
        /*00c4*/ 	.word	0x000000ff
        /*00c8*/ 	.word	0x00000030
        /*00cc*/ 	.short	0x0100
        /*00ce*/ 	.byte	0x06
	.zero		1


	//   ....[5]....
        /*00d0*/ 	.word	0x00000550
        /*00d4*/ 	.word	0x000000ff
        /*00d8*/ 	.word	0x00000038
        /*00dc*/ 	.short	0x0100
        /*00de*/ 	.byte	0x06
	.zero		1


	//   ....[6]....
        /*00e0*/ 	.word	0x00001170
        /*00e4*/ 	.word	0x00000003
        /*00e8*/ 	.word	0x00000000
        /*00ec*/ 	.short	0x010a
        /*00ee*/ 	.byte	0x3f
	.zero		1


	//   ....[7]....
        /*00f0*/ 	.word	0x000011b0
        /*00f4*/ 	.word	0x00000003
        /*00f8*/ 	.word	0x00000000
        /*00fc*/ 	.short	0x010a
        /*00fe*/ 	.byte	0x3f
	.zero		1


	//   ....[8]....
        /*0100*/ 	.word	0x00004650
        /*0104*/ 	.word	0x000000ff
        /*0108*/ 	.word	0x00000000
        /*010c*/ 	.short	0x010a
        /*010e*/ 	.byte	0x06
	.zero		1


	//   ....[9]....
        /*0110*/ 	.word	0x00004690
        /*0114*/ 	.word	0x000000ff
        /*0118*/ 	.word	0x00000000
        /*011c*/ 	.short	0x010a
        /*011e*/ 	.byte	0x06
	.zero		1


	//   ....[10]....
        /*0120*/ 	.word	0x00007760
        /*0124*/ 	.word	0x000000ff
        /*0128*/ 	.word	0x00000000
        /*012c*/ 	.short	0x0101
        /*012e*/ 	.byte	0x06
	.zero		1


	//   ....[11]....
        /*0130*/ 	.word	0x00007900
        /*0134*/ 	.word	0x000000ff
        /*0138*/ 	.word	0x00000000
        /*013c*/ 	.short	0x0101
        /*013e*/ 	.byte	0x04
	.zero		1


	//   ....[12]....
        /*0140*/ 	.word	0x00010790
        /*0144*/ 	.word	0x0000000c
        /*0148*/ 	.word	0x00000010
        /*014c*/ 	.short	0x010a
        /*014e*/ 	.byte	0x3f
	.zero		1


	//   ....[13]....
        /*0150*/ 	.word	0x00010c10
        /*0154*/ 	.word	0x00000005
        /*0158*/ 	.word	0x00000038
        /*015c*/ 	.short	0x0101
        /*015e*/ 	.byte	0x3f
	.zero		1


	//   ....[14]....
        /*0160*/ 	.word	0x00011310
        /*0164*/ 	.word	0x00000007
        /*0168*/ 	.word	0x00000000
        /*016c*/ 	.short	0x010a
        /*016e*/ 	.byte	0x3f
	.zero		1


	//   ....[15]....
        /*0170*/ 	.word	0x00011390
        /*0174*/ 	.word	0x00000005
        /*0178*/ 	.word	0x00000000
        /*017c*/ 	.short	0x010a
        /*017e*/ 	.byte	0x3f
	.zero		1


	//   ....[16]....
        /*0180*/ 	.word	0x000113f0
        /*0184*/ 	.word	0x00000003
        /*0188*/ 	.word	0x00000000
        /*018c*/ 	.short	0x010a
        /*018e*/ 	.byte	0x3f
	.zero		1


	//   ....[17]....
        /*0190*/ 	.word	0x00011450
        /*0194*/ 	.word	0x00000005
        /*0198*/ 	.word	0x00000000
        /*019c*/ 	.short	0x010a
        /*019e*/ 	.byte	0x3f
	.zero		1


	//   ....[18]....
        /*01a0*/ 	.word	0x00011520
        /*01a4*/ 	.word	0x0000000c
        /*01a8*/ 	.word	0x00000010
        /*01ac*/ 	.short	0x010a
        /*01ae*/ 	.byte	0x3f
	.zero		1


	//   ....[19]....
        /*01b0*/ 	.word	0x000115f0
        /*01b4*/ 	.word	0x00000007
        /*01b8*/ 	.word	0x00000000
        /*01bc*/ 	.short	0x010a
        /*01be*/ 	.byte	0x3f
	.zero		1


	//----- nvinfo : EIATTR_NUM_MBARRIERS
	.align		4
.L_35:
        /*01c0*/ 	.byte	0x03, 0x38
        /*01c2*/ 	.short	0x0006


	//----- nvinfo : EIATTR_EXIT_INSTR_OFFSETS
	.align		4
        /*01c4*/ 	.byte	0x04, 0x1c
        /*01c6*/ 	.short	(.L_37 - .L_36)


	//   ....[0]....
.L_36:
        /*01c8*/ 	.word	0x000005a0


	//   ....[1]....
        /*01cc*/ 	.word	0x00000e60


	//   ....[2]....
        /*01d0*/ 	.word	0x0000fe00


	//   ....[3]....
        /*01d4*/ 	.word	0x00010430


	//   ....[4]....
        /*01d8*/ 	.word	0x000113e0


	//----- nvinfo : EIATTR_MAX_THREADS
	.align		4
.L_37:
        /*01dc*/ 	.byte	0x04, 0x05
        /*01de*/ 	.short	(.L_39 - .L_38)
.L_38:
        /*01e0*/ 	.word	0x00000180
        /*01e4*/ 	.word	0x00000001
        /*01e8*/ 	.word	0x00000001


	//----- nvinfo : EIATTR_CRS_STACK_SIZE
	.align		4
.L_39:
        /*01ec*/ 	.byte	0x04, 0x1e
        /*01ee*/ 	.short	(.L_41 - .L_40)
.L_40:
        /*01f0*/ 	.word	0x00000000


	//----- nvinfo : EIATTR_CBANK_PARAM_SIZE
	.align		4
.L_41:
        /*01f4*/ 	.byte	0x03, 0x19
        /*01f6*/ 	.short	0x0470


	//----- nvinfo : EIATTR_PARAM_CBANK
	.align		4
        /*01f8*/ 	.byte	0x04, 0x0a
        /*01fa*/ 	.short	(.L_43 - .L_42)
	.align		4
.L_42:
        /*01fc*/ 	.word	index@(.nv.constant0._ZN7cutlass13device_kernelINS_4gemm6kernel13GemmUniversalIN4cute5tupleIJiiiiEEENS1_10collective13CollectiveMmaINS1_34MainloopSm90TmaGmmaWarpSpecializedILi2ENS5_IJNS4_1CILi1EEESB_SB_EEENS1_35KernelTmaWarpSpecializedCooperativeEEENS5_IJNSA_ILi128EEENSA_ILi240EEESF_EEENS_10bfloat16_tENS5_IJlSB_lEEESI_SJ_NS4_8TiledMMAINS4_8MMA_AtomIJNS4_4SM904GMMA27MMA_64x16x16_F32BF16BF16_SSILNSN_5MajorE0ELSP_0ELNSN_7ScaleInE1ELSQ_1EEEEEENS4_6LayoutINS5_IJNSA_ILi2EEESB_SB_EEENS5_IJSB_NSA_ILi0EEESW_EEEEENS5_IJNS4_10UnderscoreESZ_SZ_EEEEENS4_13SM90_TMA_LOADENS4_14ComposedLayoutINS4_7SwizzleILi3ELi4ELi3EEENS4_18smem_ptr_flag_bitsILi16EEENST_INS5_IJNSA_ILi8EEENSA_ILi64EEEEEENS5_IJS19_SB_EEEEEEEvNS4_8identityES12_S1D_vS1E_EENS_8epilogue10collective6detail29Sm90TmaWarpSpecializedAdapterINS1H_15DefaultEpilogueISI_SJ_SJ_NS1G_6thread17LinearCombinationISI_Li1EffLNS1L_9ScaleType4KindE0ELNS_15FloatRoundStyleE2ESI_EENS1_15EpilogueDefaultEEEEEvvEEEEvNT_6ParamsE)
        /*0200*/ 	.short	0x0210
        /*0202*/ 	.short	0x0470


	//----- nvinfo : EIATTR_SW_WAR
	.align		4
.L_43:
        /*0204*/ 	.byte	0x04, 0x36
        /*0206*/ 	.short	(.L_45 - .L_44)
.L_44:
        /*0208*/ 	.word	0x00000008
.L_45:


//--------------------- .nv.callgraph             --------------------------
	.section	.nv.callgraph,"",@"SHT_CUDA_CALLGRAPH"
	.align	4
	.sectionentsize	8
	.align		4
        /*0000*/ 	.word	0x00000000
	.align		4
        /*0004*/ 	.word	0xffffffff
	.align		4
        /*0008*/ 	.word	index@(_ZN7cutlass13device_kernelINS_4gemm6kernel13GemmUniversalIN4cute5tupleIJiiiiEEENS1_10collective13CollectiveMmaINS1_34MainloopSm90TmaGmmaWarpSpecializedILi2ENS5_IJNS4_1CILi1EEESB_SB_EEENS1_35KernelTmaWarpSpecializedCooperativeEEENS5_IJNSA_ILi128EEENSA_ILi240EEESF_EEENS_10bfloat16_tENS5_IJlSB_lEEESI_SJ_NS4_8TiledMMAINS4_8MMA_AtomIJNS4_4SM904GMMA27MMA_64x16x16_F32BF16BF16_SSILNSN_5MajorE0ELSP_0ELNSN_7ScaleInE1ELSQ_1EEEEEENS4_6LayoutINS5_IJNSA_ILi2EEESB_SB_EEENS5_IJSB_NSA_ILi0EEESW_EEEEENS5_IJNS4_10UnderscoreESZ_SZ_EEEEENS4_13SM90_TMA_LOADENS4_14ComposedLayoutINS4_7SwizzleILi3ELi4ELi3EEENS4_18smem_ptr_flag_bitsILi16EEENST_INS5_IJNSA_ILi8EEENSA_ILi64EEEEEENS5_IJS19_SB_EEEEEEEvNS4_8identityES12_S1D_vS1E_EENS_8epilogue10collective6detail29Sm90TmaWarpSpecializedAdapterINS1H_15DefaultEpilogueISI_SJ_SJ_NS1G_6thread17LinearCombinationISI_Li1EffLNS1L_9ScaleType4KindE0ELNS_15FloatRoundStyleE2ESI_EENS1_15EpilogueDefaultEEEEEvvEEEEvNT_6ParamsE)
	.align		4
        /*000c*/ 	.word	index@(__assertfail)
	.align		4
        /*0010*/ 	.word	0x00000000
	.align		4
        /*0014*/ 	.word	0xfffffffe
	.align		4
        /*0018*/ 	.word	0x00000000
	.align		4
        /*001c*/ 	.word	0xfffffffd
	.align		4
        /*0020*/ 	.word	0x00000000
	.align		4
        /*0024*/ 	.word	0xfffffffc


//--------------------- .nv.constant4             --------------------------
	.section	.nv.constant4,"a",@progbits
	.align	8
	.align		8
.nv.constant4:
        /*0000*/ 	.dword	__assertfail
	.align		8
        /*0008*/ 	.dword	__unnamed_1
	.align		8
        /*0010*/ 	.dword	_ZN40_INTERNAL_2ee4c009_4_k_cu_941ec55b_133934cuda3std3__45__cpo5beginE
	.align		8
        /*0018*/ 	.dword	_ZN40_INTERNAL_2ee4c009_4_k_cu_941ec55b_133934cuda3std3__45__cpo3endE
	.align		8
        /*0020*/ 	.dword	_ZN40_INTERNAL_2ee4c009_4_k_cu_941ec55b_133934cuda3std3__45__cpo6cbeginE
	.align		8
        /*0028*/ 	.dword	_ZN40_INTERNAL_2ee4c009_4_k_cu_941ec55b_133934cuda3std3__45__cpo4cendE
	.align		8
        /*0030*/ 	.dword	_ZN40_INTERNAL_2ee4c009_4_k_cu_941ec55b_133934cuda3std3__442_GLOBAL__N__2ee4c009_4_k_cu_941ec55b_133936ignoreE
	.align		8
        /*0038*/ 	.dword	_ZN40_INTERNAL_2ee4c009_4_k_cu_941ec55b_133934cuda3std3__419piecewise_constructE
	.align		8
        /*0040*/ 	.dword	_ZN40_INTERNAL_2ee4c009_4_k_cu_941ec55b_133934cuda3std3__48in_placeE
	.align		8
        /*0048*/ 	.dword	_ZN40_INTERNAL_2ee4c009_4_k_cu_941ec55b_133934cuda3std6ranges3__45__cpo4swapE
	.align		8
        /*0050*/ 	.dword	_ZN40_INTERNAL_2ee4c009_4_k_cu_941ec55b_133934cuda3std6ranges3__45__cpo9iter_moveE
	.align		8
        /*0058*/ 	.dword	_ZN40_INTERNAL_2ee4c009_4_k_cu_941ec55b_133934cute7productE
	.align		8
        /*0060*/ 	.dword	_ZN40_INTERNAL_2ee4c009_4_k_cu_941ec55b_133934cute1_E
	.align		8
        /*0068*/ 	.dword	$str$22
	.align		8
        /*0070*/ 	.dword	$str$23


//--------------------- .text._ZN7cutlass13device_kernelINS_4gemm6kernel13GemmUniversalIN4cute5tupleIJiiiiEEENS1_10collective13CollectiveMmaINS1_34MainloopSm90TmaGmmaWarpSpecializedILi2ENS5_IJNS4_1CILi1EEESB_SB_EEENS1_35KernelTmaWarpSpecializedCooperativeEEENS5_IJNSA_ILi128EEENSA_ILi240EEESF_EEENS_10bfloat16_tENS5_IJlSB_lEEESI_SJ_NS4_8TiledMMAINS4_8MMA_AtomIJNS4_4SM904GMMA27MMA_64x16x16_F32BF16BF16_SSILNSN_5MajorE0ELSP_0ELNSN_7ScaleInE1ELSQ_1EEEEEENS4_6LayoutINS5_IJNSA_ILi2EEESB_SB_EEENS5_IJSB_NSA_ILi0EEESW_EEEEENS5_IJNS4_10UnderscoreESZ_SZ_EEEEENS4_13SM90_TMA_LOADENS4_14ComposedLayoutINS4_7SwizzleILi3ELi4ELi3EEENS4_18smem_ptr_flag_bitsILi16EEENST_INS5_IJNSA_ILi8EEENSA_ILi64EEEEEENS5_IJS19_SB_EEEEEEEvNS4_8identityES12_S1D_vS1E_EENS_8epilogue10collective6detail29Sm90TmaWarpSpecializedAdapterINS1H_15DefaultEpilogueISI_SJ_SJ_NS1G_6thread17LinearCombinationISI_Li1EffLNS1L_9ScaleType4KindE0ELNS_15FloatRoundStyleE2ESI_EENS1_15EpilogueDefaultEEEEEvvEEEEvNT_6ParamsE --------------------------
	.section	.text._ZN7cutlass13device_kernelINS_4gemm6kernel13GemmUniversalIN4cute5tupleIJiiiiEEENS1_10collective13CollectiveMmaINS1_34MainloopSm90TmaGmmaWarpSpecializedILi2ENS5_IJNS4_1CILi1EEESB_SB_EEENS1_35KernelTmaWarpSpecializedCooperativeEEENS5_IJNSA_ILi128EEENSA_ILi240EEESF_EEENS_10bfloat16_tENS5_IJlSB_lEEESI_SJ_NS4_8TiledMMAINS4_8MMA_AtomIJNS4_4SM904GMMA27MMA_64x16x16_F32BF16BF16_SSILNSN_5MajorE0ELSP_0ELNSN_7ScaleInE1ELSQ_1EEEEEENS4_6LayoutINS5_IJNSA_ILi2EEESB_SB_EEENS5_IJSB_NSA_ILi0EEESW_EEEEENS5_IJNS4_10UnderscoreESZ_SZ_EEEEENS4_13SM90_TMA_LOADENS4_14ComposedLayoutINS4_7SwizzleILi3ELi4ELi3EEENS4_18smem_ptr_flag_bitsILi16EEENST_INS5_IJNSA_ILi8EEENSA_ILi64EEEEEENS5_IJS19_SB_EEEEEEEvNS4_8identityES12_S1D_vS1E_EENS_8epilogue10collective6detail29Sm90TmaWarpSpecializedAdapterINS1H_15DefaultEpilogueISI_SJ_SJ_NS1G_6thread17LinearCombinationISI_Li1EffLNS1L_9ScaleType4KindE0ELNS_15FloatRoundStyleE2ESI_EENS1_15EpilogueDefaultEEEEEvvEEEEvNT_6ParamsE,"ax",@progbits
	.align	128
.text._ZN7cutlass13device_kernelINS_4gemm6kernel13GemmUniversalIN4cute5tupleIJiiiiEEENS1_10collective13CollectiveMmaINS1_34MainloopSm90TmaGmmaWarpSpecializedILi2ENS5_IJNS4_1CILi1EEESB_SB_EEENS1_35KernelTmaWarpSpecializedCooperativeEEENS5_IJNSA_ILi128EEENSA_ILi240EEESF_EEENS_10bfloat16_tENS5_IJlSB_lEEESI_SJ_NS4_8TiledMMAINS4_8MMA_AtomIJNS4_4SM904GMMA27MMA_64x16x16_F32BF16BF16_SSILNSN_5MajorE0ELSP_0ELNSN_7ScaleInE1ELSQ_1EEEEEENS4_6LayoutINS5_IJNSA_ILi2EEESB_SB_EEENS5_IJSB_NSA_ILi0EEESW_EEEEENS5_IJNS4_10UnderscoreESZ_SZ_EEEEENS4_13SM90_TMA_LOADENS4_14ComposedLayoutINS4_7SwizzleILi3ELi4ELi3EEENS4_18smem_ptr_flag_bitsILi16EEENST_INS5_IJNSA_ILi8EEENSA_ILi64EEEEEENS5_IJS19_SB_EEEEEEEvNS4_8identityES12_S1D_vS1E_EENS_8epilogue10collective6detail29Sm90TmaWarpSpecializedAdapterINS1H_15DefaultEpilogueISI_SJ_SJ_NS1G_6thread17LinearCombinationISI_Li1EffLNS1L_9ScaleType4KindE0ELNS_15FloatRoundStyleE2ESI_EENS1_15EpilogueDefaultEEEEEvvEEEEvNT_6ParamsE:
        .type           _ZN7cutlass13device_kernelINS_4gemm6kernel13GemmUniversalIN4cute5tupleIJiiiiEEENS1_10collective13CollectiveMmaINS1_34MainloopSm90TmaGmmaWarpSpecializedILi2ENS5_IJNS4_1CILi1EEESB_SB_EEENS1_35KernelTmaWarpSpecializedCooperativeEEENS5_IJNSA_ILi128EEENSA_ILi240EEESF_EEENS_10bfloat16_tENS5_IJlSB_lEEESI_SJ_NS4_8TiledMMAINS4_8MMA_AtomIJNS4_4SM904GMMA27MMA_64x16x16_F32BF16BF16_SSILNSN_5MajorE0ELSP_0ELNSN_7ScaleInE1ELSQ_1EEEEEENS4_6LayoutINS5_IJNSA_ILi2EEESB_SB_EEENS5_IJSB_NSA_ILi0EEESW_EEEEENS5_IJNS4_10UnderscoreESZ_SZ_EEEEENS4_13SM90_TMA_LOADENS4_14ComposedLayoutINS4_7SwizzleILi3ELi4ELi3EEENS4_18smem_ptr_flag_bitsILi16EEENST_INS5_IJNSA_ILi8EEENSA_ILi64EEEEEENS5_IJS19_SB_EEEEEEEvNS4_8identityES12_S1D_vS1E_EENS_8epilogue10collective6detail29Sm90TmaWarpSpecializedAdapterINS1H_15DefaultEpilogueISI_SJ_SJ_NS1G_6thread17LinearCombinationISI_Li1EffLNS1L_9ScaleType4KindE0ELNS_15FloatRoundStyleE2ESI_EENS1_15EpilogueDefaultEEEEEvvEEEEvNT_6ParamsE,@function
        .size           _ZN7cutlass13device_kernelINS_4gemm6kernel13GemmUniversalIN4cute5tupleIJiiiiEEENS1_10collective13CollectiveMmaINS1_34MainloopSm90TmaGmmaWarpSpecializedILi2ENS5_IJNS4_1CILi1EEESB_SB_EEENS1_35KernelTmaWarpSpecializedCooperativeEEENS5_IJNSA_ILi128EEENSA_ILi240EEESF_EEENS_10bfloat16_tENS5_IJlSB_lEEESI_SJ_NS4_8TiledMMAINS4_8MMA_AtomIJNS4_4SM904GMMA27MMA_64x16x16_F32BF16BF16_SSILNSN_5MajorE0ELSP_0ELNSN_7ScaleInE1ELSQ_1EEEEEENS4_6LayoutINS5_IJNSA_ILi2EEESB_SB_EEENS5_IJSB_NSA_ILi0EEESW_EEEEENS5_IJNS4_10UnderscoreESZ_SZ_EEEEENS4_13SM90_TMA_LOADENS4_14ComposedLayoutINS4_7SwizzleILi3ELi4ELi3EEENS4_18smem_ptr_flag_bitsILi16EEENST_INS5_IJNSA_ILi8EEENSA_ILi64EEEEEENS5_IJS19_SB_EEEEEEEvNS4_8identityES12_S1D_vS1E_EENS_8epilogue10collective6detail29Sm90TmaWarpSpecializedAdapterINS1H_15DefaultEpilogueISI_SJ_SJ_NS1G_6thread17LinearCombinationISI_Li1EffLNS1L_9ScaleType4KindE0ELNS_15FloatRoundStyleE2ESI_EENS1_15EpilogueDefaultEEEEEvvEEEEvNT_6ParamsE,(.L_x_302 - _ZN7cutlass13device_kernelINS_4gemm6kernel13GemmUniversalIN4cute5tupleIJiiiiEEENS1_10collective13CollectiveMmaINS1_34MainloopSm90TmaGmmaWarpSpecializedILi2ENS5_IJNS4_1CILi1EEESB_SB_EEENS1_35KernelTmaWarpSpecializedCooperativeEEENS5_IJNSA_ILi128EEENSA_ILi240EEESF_EEENS_10bfloat16_tENS5_IJlSB_lEEESI_SJ_NS4_8TiledMMAINS4_8MMA_AtomIJNS4_4SM904GMMA27MMA_64x16x16_F32BF16BF16_SSILNSN_5MajorE0ELSP_0ELNSN_7ScaleInE1ELSQ_1EEEEEENS4_6LayoutINS5_IJNSA_ILi2EEESB_SB_EEENS5_IJSB_NSA_ILi0EEESW_EEEEENS5_IJNS4_10UnderscoreESZ_SZ_EEEEENS4_13SM90_TMA_LOADENS4_14ComposedLayoutINS4_7SwizzleILi3ELi4ELi3EEENS4_18smem_ptr_flag_bitsILi16EEENST_INS5_IJNSA_ILi8EEENSA_ILi64EEEEEENS5_IJS19_SB_EEEEEEEvNS4_8identityES12_S1D_vS1E_EENS_8epilogue10collective6detail29Sm90TmaWarpSpecializedAdapterINS1H_15DefaultEpilogueISI_SJ_SJ_NS1G_6thread17LinearCombinationISI_Li1EffLNS1L_9ScaleType4KindE0ELNS_15FloatRoundStyleE2ESI_EENS1_15EpilogueDefaultEEEEEvvEEEEvNT_6ParamsE)
        .other          _ZN7cutlass13device_kernelINS_4gemm6kernel13GemmUniversalIN4cute5tupleIJiiiiEEENS1_10collective13CollectiveMmaINS1_34MainloopSm90TmaGmmaWarpSpecializedILi2ENS5_IJNS4_1CILi1EEESB_SB_EEENS1_35KernelTmaWarpSpecializedCooperativeEEENS5_IJNSA_ILi128EEENSA_ILi240EEESF_EEENS_10bfloat16_tENS5_IJlSB_lEEESI_SJ_NS4_8TiledMMAINS4_8MMA_AtomIJNS4_4SM904GMMA27MMA_64x16x16_F32BF16BF16_SSILNSN_5MajorE0ELSP_0ELNSN_7ScaleInE1ELSQ_1EEEEEENS4_6LayoutINS5_IJNSA_ILi2EEESB_SB_EEENS5_IJSB_NSA_ILi0EEESW_EEEEENS5_IJNS4_10UnderscoreESZ_SZ_EEEEENS4_13SM90_TMA_LOADENS4_14ComposedLayoutINS4_7SwizzleILi3ELi4ELi3EEENS4_18smem_ptr_flag_bitsILi16EEENST_INS5_IJNSA_ILi8EEENSA_ILi64EEEEEENS5_IJS19_SB_EEEEEEEvNS4_8identityES12_S1D_vS1E_EENS_8epilogue10collective6detail29Sm90TmaWarpSpecializedAdapterINS1H_15DefaultEpilogueISI_SJ_SJ_NS1G_6thread17LinearCombinationISI_Li1EffLNS1L_9ScaleType4KindE0ELNS_15FloatRoundStyleE2ESI_EENS1_15EpilogueDefaultEEEEEvvEEEEvNT_6ParamsE,@"STO_CUDA_ENTRY STV_DEFAULT"
_ZN7cutlass13device_kernelINS_4gemm6kernel13GemmUniversalIN4cute5tupleIJiiiiEEENS1_10collective13CollectiveMmaINS1_34MainloopSm90TmaGmmaWarpSpecializedILi2ENS5_IJNS4_1CILi1EEESB_SB_EEENS1_35KernelTmaWarpSpecializedCooperativeEEENS5_IJNSA_ILi128EEENSA_ILi240EEESF_EEENS_10bfloat16_tENS5_IJlSB_lEEESI_SJ_NS4_8TiledMMAINS4_8MMA_AtomIJNS4_4SM904GMMA27MMA_64x16x16_F32BF16BF16_SSILNSN_5MajorE0ELSP_0ELNSN_7ScaleInE1ELSQ_1EEEEEENS4_6LayoutINS5_IJNSA_ILi2EEESB_SB_EEENS5_IJSB_NSA_ILi0EEESW_EEEEENS5_IJNS4_10UnderscoreESZ_SZ_EEEEENS4_13SM90_TMA_LOADENS4_14ComposedLayoutINS4_7SwizzleILi3ELi4ELi3EEENS4_18smem_ptr_flag_bitsILi16EEENST_INS5_IJNSA_ILi8EEENSA_ILi64EEEEEENS5_IJS19_SB_EEEEEEEvNS4_8identityES12_S1D_vS1E_EENS_8epilogue10collective6detail29Sm90TmaWarpSpecializedAdapterINS1H_15DefaultEpilogueISI_SJ_SJ_NS1G_6thread17LinearCombinationISI_Li1EffLNS1L_9ScaleType4KindE0ELNS_15FloatRoundStyleE2ESI_EENS1_15EpilogueDefaultEEEEEvvEEEEvNT_6ParamsE:
[----:B------:R-:W0:Y:S01]  /*0000*/  LDC R1, c[0x0][0x28] ;  /* 0x00000a00ff017b82 */ /* 0x000e220000000800 */
[----:B------:R-:W1:Y:S01]  /*0010*/  S2R R18, SR_TID.X ;  /* 0x0000000000127919 */ /* 0x000e620000002100 */
[----:B------:R-:W-:Y:S01]  /*0020*/  ELECT P0, URZ, PT ;  /* 0x00000000003f782f */ /* 0x000fe20003800000 */
[----:B------:R-:W-:Y:S01]  /*0030*/  BSSY B0, `(.L_x_0) ;  /* 0x000000f000007945 */ /* 0x000fe20003800000 */
[--C-:B-1----:R-:W-:Y:S02]  /*0040*/  SHF.R.U32.HI R0, RZ, 0x5, R18.reuse ;  /* 0x00000005ff007819 */ /* 0x102fe40000011612 */
[----:B------:R-:W-:-:S03]  /*0050*/  SHF.R.U32.HI R22, RZ, 0x7, R18 ;  /* 0x00000007ff167819 */ /* 0x000fc60000011612 */
[----:B------:R-:W1:Y:S04]  /*0060*/  SHFL.IDX PT, R5, R0, RZ, 0x1f ;  /* 0x00001fff00057589 */ /* 0x000e6800000e0000 */
[----:B------:R2:W3:Y:S01]  /*0070*/  SHFL.IDX PT, R8, R22, RZ, 0x1f ;  /* 0x00001fff16087589 */ /* 0x0004e200000e0000 */
[----:B-1----:R-:W-:-:S13]  /*0080*/  ISETP.NE.OR P0, PT, R5, RZ, !P0 ;  /* 0x000000ff0500720c */ /* 0x002fda0004705670 */
[----:B0-23--:R-:W-:Y:S05]  /*0090*/  @P0 BRA `(.L_x_1) ;  /* 0x0000000000200947 */ /* 0x00dfea0003800000 */
[----:B------:R-:W-:Y:S02]  /*00a0*/  ULDC.64 UR4, c[0x0][0x198] ;  /* 0x0000660000047ab9 */ /* 0x000fe40000000a00 */
[----:B------:R-:W-:Y:S02]  /*00b0*/  UIADD3 UR6, UP0, UR4, 0xf0, URZ ;  /* 0x000000f004067890 */ /* 0x000fe4000ff1e03f */
[----:B------:R-:W-:Y:S02]  /*00c0*/  UIADD3 UR4, UP1, UR4, 0x1f0, URZ ;  /* 0x000001f004047890 */ /* 0x000fe4000ff3e03f */
[----:B------:R-:W-:Y:S02]  /*00d0*/  UIADD3.X UR7, URZ, UR5, URZ, UP0, !UPT ;  /* 0x000000053f077290 */ /* 0x000fe400087fe43f */
[----:B------:R-:W-:-:S07]  /*00e0*/  UIADD3.X UR5, URZ, UR5, URZ, UP1, !UPT ;  /* 0x000000053f057290 */ /* 0x000fce0008ffe43f */
[----:B------:R0:W-:Y:S02]  /*00f0*/  UTMACCTL.PF [UR6] ;  /* 0x00000000060079b9 */ /* 0x0001e40008040000 */
[----:B------:R0:W-:Y:S02]  /*0100*/  UTMACCTL.PF [UR4] ;  /* 0x00000000040079b9 */ /* 0x0001e40008040000 */
[----:B0-----:R-:W-:Y:S01]  /*0110*/  NOP ;  /* 0x0000000000007918 */ /* 0x001fe20000000000 */
.L_x_1:
[----:B------:R-:W-:Y:S05]  /*0120*/  BSYNC B0 ;  /* 0x0000000000007941 */ /* 0x000fea0003800000 */
.L_x_0:
[----:B------:R-:W0:Y:S02]  /*0130*/  SHFL.IDX PT, R2, R0, RZ, 0x1f ;  /* 0x00001fff00027589 */ /* 0x000e2400000e0000 */
[----:B0-----:R-:W-:-:S13]  /*0140*/  ISETP.NE.AND P0, PT, R2, RZ, PT ;  /* 0x000000ff0200720c */ /* 0x001fda0003f05270 */
[----:B------:R-:W-:Y:S05]  /*0150*/  @P0 BRA `(.L_x_2) ;  /* 0x0000000000480947 */ /* 0x000fea0003800000 */
[----:B------:R-:W0:Y:S01]  /*0160*/  S2UR UR8, SR_CgaCtaId ;  /* 0x00000000000879c3 */ /* 0x000e220000008800 */
[----:B------:R-:W-:Y:S01]  /*0170*/  UMOV UR4, 0x400 ;  /* 0x0000040000047882 */ /* 0x000fe20000000000 */
[----:B------:R-:W-:Y:S01]  /*0180*/  UMOV UR5, 0x1 ;  /* 0x0000000100057882 */ /* 0x000fe20000000000 */
[----:B------:R-:W-:Y:S01]  /*0190*/  UMOV UR6, 0x100 ;  /* 0x0000010000067882 */ /* 0x000fe20000000000 */
[----:B------:R-:W-:Y:S01]  /*01a0*/  ELECT P0, URZ, PT ;  /* 0x00000000003f782f */ /* 0x000fe20003800000 */
[----:B------:R-:W-:-:S04]  /*01b0*/  UIADD3 UR6, -UR6, 0x100000, URZ ;  /* 0x0010000006067890 */ /* 0x000fc8000fffe13f */
[----:B------:R-:W-:Y:S02]  /*01c0*/  USHF.L.U32 UR7, UR6, 0xb, URZ ;  /* 0x0000000b06077899 */ /* 0x000fe4000800063f */
[----:B------:R-:W-:Y:S02]  /*01d0*/  USHF.L.U32 UR6, UR6, 0x1, URZ ;  /* 0x0000000106067899 */ /* 0x000fe4000800063f */
[----:B0-----:R-:W-:Y:S02]  /*01e0*/  ULEA UR8, UR8, UR4, 0x18 ;  /* 0x0000000408087291 */ /* 0x001fe4000f8ec03f */
[----:B------:R-:W-:-:S04]  /*01f0*/  UIADD3 UR4, -UR5, 0x100000, URZ ;  /* 0x0010000005047890 */ /* 0x000fc8000fffe13f */
[----:B------:R-:W-:Y:S02]  /*0200*/  USHF.L.U32 UR5, UR4, 0xb, URZ ;  /* 0x0000000b04057899 */ /* 0x000fe4000800063f */
[----:B------:R-:W-:Y:S01]  /*0210*/  USHF.L.U32 UR4, UR4, 0x1, URZ ;  /* 0x0000000104047899 */ /* 0x000fe2000800063f */
[----:B------:R-:W0:Y:S11]  /*0220*/  FENCE.VIEW.ASYNC.S ;  /* 0x00000000000073c6 */ /* 0x000e360000000000 */
[----:B0-----:R0:W1:Y:S01]  /*0230*/  SYNCS.EXCH.64 URZ, [UR8], UR4 ;  /* 0x00000004083f75b2 */ /* 0x0010620008000100 */
[----:B------:R0:W2:Y:S01]  /*0240*/  SYNCS.EXCH.64 URZ, [UR8+0x10], UR6 ;  /* 0x00001006083f75b2 */ /* 0x0000a20008000100 */
[----:B------:R0:W3:Y:S01]  /*0250*/  SYNCS.EXCH.64 URZ, [UR8+0x8], UR4 ;  /* 0x00000804083f75b2 */ /* 0x0000e20008000100 */
[----:B------:R0:W4:Y:S01]  /*0260*/  SYNCS.EXCH.64 URZ, [UR8+0x18], UR6 ;  /* 0x00001806083f75b2 */ /* 0x0001220008000100 */
[----:B------:R-:W-:Y:S01]  /*0270*/  NOP ;  /* 0x0000000000007918 */ /* 0x000fe20000000000 */
.L_x_2:
[----:B------:R-:W5:Y:S01]  /*0280*/  SHFL.IDX PT, R0, R0, RZ, 0x1f ;  /* 0x00001fff00007589 */ /* 0x000f6200000e0000 */
[----:B------:R-:W-:Y:S01]  /*0290*/  ELECT P0, URZ, PT ;  /* 0x00000000003f782f */ /* 0x000fe20003800000 */
[----:B------:R-:W1:Y:S01]  /*02a0*/  LDC R2, c[0x0][0x65c] ;  /* 0x00019700ff027b82 */ /* 0x000e620000000800 */
[----:B------:R-:W-:Y:S01]  /*02b0*/  SHF.R.S32.HI R6, RZ, 0x1f, R5 ;  /* 0x0000001fff067819 */ /* 0x000fe20000011405 */
[----:B------:R-:W2:Y:S01]  /*02c0*/  S2R R3, SR_CTAID.Y ;  /* 0x0000000000037919 */ /* 0x000ea20000002600 */
[----:B0-----:R-:W-:Y:S01]  /*02d0*/  UMOV UR4, 0x20 ;  /* 0x0000002000047882 */ /* 0x001fe20000000000 */
[----:B------:R-:W-:Y:S01]  /*02e0*/  ISETP.NE.AND P2, PT, R8, RZ, PT ;  /* 0x000000ff0800720c */ /* 0x000fe20003f45270 */
[----:B------:R-:W-:Y:S01]  /*02f0*/  NOP ;  /* 0x0000000000007918 */ /* 0x000fe20000000000 */
[----:B------:R-:W0:Y:S01]  /*0300*/  S2R R4, SR_CTAID.X ;  /* 0x0000000000047919 */ /* 0x000e220000002500 */
[----:B------:R-:W-:Y:S01]  /*0310*/  LEA.HI R6, R6, R5, RZ, 0x2 ;  /* 0x0000000506067211 */ /* 0x000fe200078f10ff */
[----:B------:R-:W-:Y:S01]  /*0320*/  NOP ;  /* 0x0000000000007918 */ /* 0x000fe20000000000 */
[----:B-----5:R-:W-:-:S02]  /*0330*/  ISETP.NE.OR P0, PT, R0, RZ, !P0 ;  /* 0x000000ff0000720c */ /* 0x020fc40004705670 */
[----:B-1----:R-:W-:-:S04]  /*0340*/  ISETP.NE.AND P3, PT, R2, 0x1, PT ;  /* 0x000000010200780c */ /* 0x002fc80003f65270 */
[----:B------:R-:W-:Y:S02]  /*0350*/  P2R R0, PR, RZ, 0x8 ;  /* 0x00000008ff007803 */ /* 0x000fe40000000000 */
[----:B------:R-:W-:-:S05]  /*0360*/  LOP3.LUT R0, R6, 0xfffffffc, RZ, 0xc0, !PT ;  /* 0xfffffffc06007812 */ /* 0x000fca00078ec0ff */
[----:B------:R-:W-:Y:S01]  /*0370*/  VOTEU.ALL UP0, P0 ;  /* 0x00000000003f7886 */ /* 0x000fe20000000000 */
[----:B------:R-:W-:Y:S01]  /*0380*/  IMAD.IADD R0, R5, 0x1, -R0 ;  /* 0x0000000105007824 */ /* 0x000fe200078e0a00 */
[----:B------:R-:W0:Y:S01]  /*0390*/  @P3 LDC R17, c[0x0][0x10] ;  /* 0x00000400ff113b82 */ /* 0x000e220000000800 */
[----:B------:R-:W-:Y:S01]  /*03a0*/  VOTEU.ALL UP1, P0 ;  /* 0x00000000003f7886 */ /* 0x000fe20000020000 */
[----:B--2---:R-:W-:Y:S01]  /*03b0*/  @P3 IMAD.MOV.U32 R6, RZ, RZ, R3 ;  /* 0x000000ffff063224 */ /* 0x004fe200078e0003 */
[----:B------:R-:W-:Y:S01]  /*03c0*/  @!UP0 UMOV UR6, 0x400 ;  /* 0x0000040000068882 */ /* 0x000fe20000000000 */
[----:B------:R-:W-:-:S04]  /*03d0*/  @!UP0 UIADD3 UR4, -UR4, 0x100000, URZ ;  /* 0x0010000004048890 */ /* 0x000fc8000fffe13f */
[----:B------:R-:W-:Y:S02]  /*03e0*/  @!UP0 USHF.L.U32 UR5, UR4, 0xb, URZ ;  /* 0x0000000b04058899 */ /* 0x000fe4000800063f */
[----:B------:R-:W-:Y:S01]  /*03f0*/  @!UP0 USHF.L.U32 UR4, UR4, 0x1, URZ ;  /* 0x0000000104048899 */ /* 0x000fe2000800063f */
[----:B------:R-:W-:Y:S02]  /*0400*/  @P3 IMAD.MOV.U32 R7, RZ, RZ, RZ ;  /* 0x000000ffff073224 */ /* 0x000fe400078e00ff */
[----:B------:R-:W-:Y:S01]  /*0410*/  IMAD.MOV.U32 R5, RZ, RZ, RZ ;  /* 0x000000ffff057224 */ /* 0x000fe200078e00ff */
[----:B------:R-:W1:Y:S01]  /*0420*/  @!UP0 S2UR UR7, SR_CgaCtaId ;  /* 0x00000000000789c3 */ /* 0x000e620000008800 */
[----:B------:R-:W-:-:S07]  /*0430*/  @P3 IMAD.MOV.U32 R11, RZ, RZ, RZ ;  /* 0x000000ffff0b3224 */ /* 0x000fce00078e00ff */
[----:B------:R-:W2:Y:S01]  /*0440*/  @!P3 LDC R9, c[0x0][0xc] ;  /* 0x00000300ff09bb82 */ /* 0x000ea20000000800 */
[----:B0-----:R-:W-:-:S04]  /*0450*/  @P3 IMAD.WIDE.U32 R16, R4, R17, R6 ;  /* 0x0000001104103225 */ /* 0x001fc800078e0006 */
[----:B------:R-:W-:Y:S01]  /*0460*/  @P3 IMAD.IADD R17, R17, 0x1, R11 ;  /* 0x0000000111113824 */ /* 0x000fe200078e020b */
[----:B-1----:R-:W-:Y:S01]  /*0470*/  @!UP0 ULEA UR6, UR7, UR6, 0x18 ;  /* 0x0000000607068291 */ /* 0x002fe2000f8ec03f */
[----:B------:R-:W-:Y:S01]  /*0480*/  VOTEU.ALL UP0, P0 ;  /* 0x00000000003f7886 */ /* 0x000fe20000000000 */
[----:B------:R-:W-:-:S04]  /*0490*/  ISETP.NE.AND P0, PT, R0, 0x3, PT ;  /* 0x000000030000780c */ /* 0x000fc80003f05270 */
[----:B------:R-:W-:Y:S01]  /*04a0*/  ISETP.EQ.OR P0, PT, R0, RZ, !P0 ;  /* 0x000000ff0000720c */ /* 0x000fe20004702670 */
[----:B--2---:R-:W-:-:S03]  /*04b0*/  @!P3 IMAD.WIDE.U32 R6, R9, R3, R4 ;  /* 0x000000030906b225 */ /* 0x004fc600078e0004 */
[C---:B------:R-:W-:Y:S01]  /*04c0*/  ISETP.EQ.AND P0, PT, R8.reuse, RZ, P0 ;  /* 0x000000ff0800720c */ /* 0x040fe20000702270 */
[----:B------:R-:W-:Y:S01]  /*04d0*/  VIADD R8, R8, 0xffffffff ;  /* 0xffffffff08087836 */ /* 0x000fe20000000000 */
[----:B------:R-:W0:Y:S02]  /*04e0*/  FENCE.VIEW.ASYNC.S ;  /* 0x00000000000073c6 */ /* 0x000e240000000000 */
[----:B0-----:R0:W3:Y:S01]  /*04f0*/  @!UP0 SYNCS.EXCH.64 URZ, [UR6+0x30], UR4 ;  /* 0x00003004063f85b2 */ /* 0x0010e20008000100 */
[----:B------:R-:W-:Y:S01]  /*0500*/  @!P3 IMAD.MOV.U32 R16, RZ, RZ, R6 ;  /* 0x000000ffff10b224 */ /* 0x000fe200078e0006 */
[----:B------:R-:W-:Y:S01]  /*0510*/  SEL R19, RZ, 0x1, !P0 ;  /* 0x00000001ff137807 */ /* 0x000fe20004000000 */
[----:B------:R-:W-:Y:S01]  /*0520*/  @!P3 IMAD.MOV.U32 R17, RZ, RZ, R7 ;  /* 0x000000ffff11b224 */ /* 0x000fe200078e0007 */
[----:B------:R-:W-:-:S04]  /*0530*/  ISETP.GE.U32.AND P1, PT, R8, 0x2, PT ;  /* 0x000000020800780c */ /* 0x000fc80003f26070 */
[----:B------:R-:W-:Y:S01]  /*0540*/  SEL R19, R19, 0x2, P1 ;  /* 0x0000000213137807 */ /* 0x000fe20000800000 */
[----:B------:R0:W3:Y:S01]  /*0550*/  @!UP1 SYNCS.EXCH.64 URZ, [UR6+0x38], UR4 ;  /* 0x00003804063f95b2 */ /* 0x0000e20008000100 */
[----:B------:R-:W-:Y:S01]  /*0560*/  NOP ;  /* 0x0000000000007918 */ /* 0x000fe20000000000 */
[----:B---34-:R-:W-:Y:S06]  /*0570*/  BAR.SYNC.DEFER_BLOCKING 0x0 ;  /* 0x0000000000007b1d */ /* 0x018fec0000010000 */
[----:B------:R-:W-:Y:S05]  /*0580*/  @!P2 BRA `(.L_x_3) ;  /* 0x000000f80020a947 */ /* 0x000fea0003800000 */
[----:B------:R-:W-:-:S13]  /*0590*/  ISETP.GT.U32.AND P0, PT, R8, 0x1, PT ;  /* 0x000000010800780c */ /* 0x000fda0003f04070 */
[----:B0-----:R-:W-:Y:S05]  /*05a0*/  @P0 EXIT ;  /* 0x000000000000094d */ /* 0x001fea0003800000 */
[----:B------:R-:W-:Y:S01]  /*05b0*/  ULDC.64 UR4, c[0x0][0x650] ;  /* 0x0001940000047ab9 */ /* 0x000fe20000000a00 */
[----:B------:R-:W-:Y:S01]  /*05c0*/  PRMT R0, RZ, 0x7610, R0 ;  /* 0x00007610ff007816 */ /* 0x000fe20000000000 */
[----:B------:R-:W-:Y:S01]  /*05d0*/  IMAD.MOV.U32 R146, RZ, RZ, -0x1 ;  /* 0xffffffffff927424 */ /* 0x000fe200078e00ff */
[----:B------:R-:W-:Y:S01]  /*05e0*/  ISETP.GE.U32.AND P0, PT, R16, UR4, PT ;  /* 0x0000000410007c0c */ /* 0x000fe2000bf06070 */
[----:B------:R-:W-:Y:S02]  /*05f0*/  IMAD.MOV.U32 R148, RZ, RZ, -0x1 ;  /* 0xffffffffff947424 */ /* 0x000fe400078e00ff */
[----:B------:R-:W-:Y:S01]  /*0600*/  IMAD.MOV.U32 R147, RZ, RZ, -0x1 ;  /* 0xffffffffff937424 */ /* 0x000fe200078e00ff */
[----:B------:R-:W-:-:S13]  /*0610*/  ISETP.GE.U32.AND.EX P0, PT, R17, UR5, PT, P0 ;  /* 0x0000000511007c0c */ /* 0x000fda000bf06100 */
[----:B------:R-:W-:Y:S05]  /*0620*/  @P0 BRA `(.L_x_4) ;  /* 0x0000000400540947 */ /* 0x000fea0003800000 */
[----:B------:R-:W0:Y:S01]  /*0630*/  LDC.64 R14, c[0x0][0x628] ;  /* 0x00018a00ff0e7b82 */ /* 0x000e220000000a00 */
[----:B------:R-:W-:Y:S02]  /*0640*/  IMAD.MOV.U32 R6, RZ, RZ, R16 ;  /* 0x000000ffff067224 */ /* 0x000fe400078e0010 */
[----:B------:R-:W-:-:S05]  /*0650*/  IMAD.MOV.U32 R7, RZ, RZ, R17 ;  /* 0x000000ffff077224 */ /* 0x000fca00078e0011 */
[----:B------:R-:W1:Y:S08]  /*0660*/  LDC R0, c[0x0][0x630] ;  /* 0x00018c00ff007b82 */ /* 0x000e700000000800 */
[----:B------:R-:W2:Y:S01]  /*0670*/  LDC.64 R20, c[0x0][0x620] ;  /* 0x00018800ff147b82 */ /* 0x000ea20000000a00 */
[----:B0-----:R-:W-:-:S04]  /*0680*/  ISETP.NE.U32.AND P0, PT, R14, RZ, PT ;  /* 0x000000ff0e00720c */ /* 0x001fc80003f05070 */
[----:B------:R-:W-:-:S13]  /*0690*/  ISETP.NE.AND.EX P0, PT, R15, RZ, PT, P0 ;  /* 0x000000ff0f00720c */ /* 0x000fda0003f05300 */
[----:B-12---:R-:W-:Y:S05]  /*06a0*/  @!P0 BRA `(.L_x_5) ;  /* 0x0000000000288947 */ /* 0x006fea0003800000 */
[----:B------:R-:W0:Y:S02]  /*06b0*/  LDC R11, c[0x0][0x634] ;  /* 0x00018d00ff0b7b82 */ /* 0x000e240000000800 */
[----:B0-----:R-:W-:-:S05]  /*06c0*/  IADD3 R11, P0, R16, R11, RZ ;  /* 0x0000000b100b7210 */ /* 0x001fca0007f1e0ff */
[----:B------:R-:W-:-:S04]  /*06d0*/  IMAD.X R13, RZ, RZ, R17, P0 ;  /* 0x000000ffff0d7224 */ /* 0x000fc800000e0611 */
[----:B------:R-:W-:-:S04]  /*06e0*/  IMAD.WIDE.U32 R6, R13, R14, RZ ;  /* 0x0000000e0d067225 */ /* 0x000fc800078e00ff */
[----:B------:R-:W-:-:S04]  /*06f0*/  IMAD.WIDE.U32 R8, P0, R11, R15, R6 ;  /* 0x0000000f0b087225 */ /* 0x000fc80007800006 */
[----:B------:R-:W-:-:S04]  /*0700*/  IMAD.WIDE.U32 R6, R11, R14, RZ ;  /* 0x0000000e0b067225 */ /* 0x000fc800078e00ff */
[----:B------:R-:W-:Y:S01]  /*0710*/  IMAD.X R11, RZ, RZ, RZ, P0 ;  /* 0x000000ffff0b7224 */ /* 0x000fe200000e06ff */
[----:B------:R-:W-:Y:S01]  /*0720*/  IADD3 RZ, P0, R7, R8, RZ ;  /* 0x0000000807ff7210 */ /* 0x000fe20007f1e0ff */
[----:B------:R-:W-:-:S04]  /*0730*/  IMAD.MOV.U32 R10, RZ, RZ, R9 ;  /* 0x000000ffff0a7224 */ /* 0x000fc800078e0009 */
[----:B------:R-:W-:-:S08]  /*0740*/  IMAD.WIDE.U32.X R6, R13, R15, R10, P0 ;  /* 0x0000000f0d067225 */ /* 0x000fd000000e040a */
.L_x_5:
[-CC-:B------:R-:W-:Y:S01]  /*0750*/  SHF.R.U64 R147, R6, R0.reuse, R7.reuse ;  /* 0x0000000006937219 */ /* 0x180fe20000001207 */
[----:B------:R-:W0:Y:S01]  /*0760*/  LDC R10, c[0x0][0x618] ;  /* 0x00018600ff0a7b82 */ /* 0x000e220000000800 */
[----:B------:R-:W-:Y:S01]  /*0770*/  SHF.R.U32.HI R5, RZ, R0, R7 ;  /* 0x00000000ff057219 */ /* 0x000fe20000011607 */
[----:B------:R-:W-:Y:S01]  /*0780*/  ULDC UR4, c[0x0][0x150] ;  /* 0x0000540000047ab9 */ /* 0x000fe20000000800 */
[----:B------:R-:W-:Y:S02]  /*0790*/  IADD3 R9, P0, RZ, -R147, RZ ;  /* 0x80000093ff097210 */ /* 0x000fe40007f1e0ff */
[----:B------:R-:W-:-:S03]  /*07a0*/  I2FP.F32.U32 R0, R4 ;  /* 0x0000000400007245 */ /* 0x000fc60000201000 */
[----:B------:R-:W1:Y:S01]  /*07b0*/  LDC.64 R28, c[0x0][0x640] ;  /* 0x00019000ff1c7b82 */ /* 0x000e620000000a00 */
[----:B------:R-:W-:Y:S02]  /*07c0*/  IMAD.X R11, RZ, RZ, ~R5, P0 ;  /* 0x000000ffff0b7224 */ /* 0x000fe400000e0e05 */
[----:B------:R-:W-:Y:S01]  /*07d0*/  FMUL R0, R0, UR4 ;  /* 0x0000000400007c20 */ /* 0x000fe20008400000 */
[----:B------:R-:W-:Y:S01]  /*07e0*/  IMAD.WIDE.U32 R6, R9, R20, R16 ;  /* 0x0000001409067225 */ /* 0x000fe200078e0010 */
[----:B------:R-:W-:-:S03]  /*07f0*/  ULDC UR4, c[0x0][0x154] ;  /* 0x0000550000047ab9 */ /* 0x000fc60000000800 */
[----:B------:R-:W-:Y:S01]  /*0800*/  IMAD R8, R11, R20, RZ ;  /* 0x000000140b087224 */ /* 0x000fe200078e02ff */
[----:B------:R-:W2:Y:S01]  /*0810*/  LDC R5, c[0x0][0x144] ;  /* 0x00005100ff057b82 */ /* 0x000ea20000000800 */
[----:B------:R-:W3:Y:S02]  /*0820*/  F2I.U32.TRUNC.NTZ R0, R0 ;  /* 0x0000000000007305 */ /* 0x000ee4000020f000 */
[----:B------:R-:W-:-:S04]  /*0830*/  IMAD R9, R9, R21, R8 ;  /* 0x0000001509097224 */ /* 0x000fc800078e0208 */
[----:B------:R-:W-:Y:S01]  /*0840*/  IMAD.IADD R7, R7, 0x1, R9 ;  /* 0x0000000107077824 */ /* 0x000fe200078e0209 */
[----:B------:R-:W4:Y:S01]  /*0850*/  LDC R12, c[0x0][0x608] ;  /* 0x00018200ff0c7b82 */ /* 0x000f220000000800 */
[----:B------:R-:W-:-:S03]  /*0860*/  IMAD.MOV.U32 R9, RZ, RZ, -0x1 ;  /* 0xffffffffff097424 */ /* 0x000fc600078e00ff */
[-CC-:B0-----:R-:W-:Y:S02]  /*0870*/  SHF.R.U64 R20, R6, R10.reuse, R7.reuse ;  /* 0x0000000a06147219 */ /* 0x181fe40000001207 */
[----:B------:R-:W-:Y:S02]  /*0880*/  I2FP.F32.U32 R6, R3 ;  /* 0x0000000300067245 */ /* 0x000fe40000201000 */
[----:B------:R-:W0:Y:S01]  /*0890*/  LDC R26, c[0x0][0x658] ;  /* 0x00019600ff1a7b82 */ /* 0x000e220000000800 */
[----:B-1----:R-:W-:Y:S01]  /*08a0*/  ISETP.NE.U32.AND P0, PT, R28, RZ, PT ;  /* 0x000000ff1c00720c */ /* 0x002fe20003f05070 */
[----:B---3--:R-:W-:Y:S01]  /*08b0*/  IMAD.MOV R8, RZ, RZ, -R0 ;  /* 0x000000ffff087224 */ /* 0x008fe200078e0a00 */
[----:B------:R-:W-:Y:S01]  /*08c0*/  SHF.R.U32.HI R7, RZ, R10, R7 ;  /* 0x0000000aff077219 */ /* 0x000fe20000011607 */
[----:B------:R-:W-:Y:S01]  /*08d0*/  FMUL R6, R6, UR4 ;  /* 0x0000000406067c20 */ /* 0x000fe20008400000 */
[----:B------:R-:W-:-:S03]  /*08e0*/  ISETP.NE.AND.EX P0, PT, R29, RZ, PT, P0 ;  /* 0x000000ff1d00720c */ /* 0x000fc60003f05300 */
[----:B------:R-:W1:Y:S01]  /*08f0*/  LDC R14, c[0x0][0x148] ;  /* 0x00005200ff0e7b82 */ /* 0x000e620000000800 */
[----:B--2---:R-:W-:-:S07]  /*0900*/  IMAD R0, R5, R8, R4 ;  /* 0x0000000805007224 */ /* 0x004fce00078e0204 */
[----:B------:R-:W2:Y:S01]  /*0910*/  LDC R24, c[0x0][0x600] ;  /* 0x00018000ff187b82 */ /* 0x000ea20000000800 */
[-CC-:B----4-:R-:W-:Y:S02]  /*0920*/  SHF.R.U64 R30, R20, R12.reuse, R7.reuse ;  /* 0x0000000c141e7219 */ /* 0x190fe40000001207 */
[----:B------:R-:W-:Y:S01]  /*0930*/  SHF.R.U32.HI R5, RZ, R12, R7 ;  /* 0x0000000cff057219 */ /* 0x000fe20000011607 */
[----:B------:R-:W-:Y:S01]  /*0940*/  IMAD.MOV.U32 R7, RZ, RZ, 0x1 ;  /* 0x00000001ff077424 */ /* 0x000fe200078e00ff */
[----:B------:R3:W4:Y:S03]  /*0950*/  F2I.U32.TRUNC.NTZ R12, R6 ;  /* 0x00000006000c7305 */ /* 0x000726000020f000 */
[----:B------:R-:W1:Y:S01]  /*0960*/  LDC R15, c[0x0][0x648] ;  /* 0x00019200ff0f7b82 */ /* 0x000e620000000800 */
[-C--:B0-----:R-:W-:Y:S02]  /*0970*/  SHF.L.U32 R4, R9, R26.reuse, RZ ;  /* 0x0000001a09047219 */ /* 0x081fe400000006ff */
[----:B------:R-:W-:-:S02]  /*0980*/  SHF.R.U64 R32, R30, R26, R5 ;  /* 0x0000001a1e207219 */ /* 0x000fc40000001205 */
[----:B------:R-:W-:Y:S02]  /*0990*/  LOP3.LUT R11, RZ, R4, RZ, 0x33, !PT ;  /* 0x00000004ff0b7212 */ /* 0x000fe400078e33ff */
[-C--:B------:R-:W-:Y:S01]  /*09a0*/  SHF.R.U32.HI R5, RZ, R26.reuse, R5 ;  /* 0x0000001aff057219 */ /* 0x080fe20000011605 */
[----:B------:R-:W0:Y:S01]  /*09b0*/  LDC R21, c[0x0][0x638] ;  /* 0x00018e00ff157b82 */ /* 0x000e220000000800 */
[----:B------:R-:W-:Y:S01]  /*09c0*/  SHF.L.U32 R10, R7, R26, RZ ;  /* 0x0000001a070a7219 */ /* 0x000fe200000006ff */
[----:B------:R-:W-:-:S06]  /*09d0*/  IMAD.MOV.U32 R4, RZ, RZ, R32 ;  /* 0x000000ffff047224 */ /* 0x000fcc00078e0020 */
[----:B------:R-:W0:Y:S01]  /*09e0*/  LDC R146, c[0x0][0x610] ;  /* 0x00018400ff927b82 */ /* 0x000e220000000800 */
[----:B---34-:R-:W-:Y:S05]  /*09f0*/  @!P0 BRA `(.L_x_6) ;  /* 0x0000000000288947 */ /* 0x018fea0003800000 */
[----:B------:R-:W3:Y:S02]  /*0a00*/  LDC R9, c[0x0][0x64c] ;  /* 0x00019300ff097b82 */ /* 0x000ee40000000800 */
[----:B---3--:R-:W-:-:S05]  /*0a10*/  IADD3 R9, P0, R32, R9, RZ ;  /* 0x0000000920097210 */ /* 0x008fca0007f1e0ff */
        /* <DEDUP_REMOVED lines=8> */
.L_x_6:
[----:B-1----:R-:W-:Y:S01]  /*0aa0*/  SHF.R.U64 R4, R4, R15, R5 ;  /* 0x0000000f04047219 */ /* 0x002fe20000001205 */
[----:B--2---:R-:W-:Y:S01]  /*0ab0*/  VIADD R5, R24, 0xffffffff ;  /* 0xffffffff18057836 */ /* 0x004fe20000000000 */
[----:B------:R-:W-:Y:S01]  /*0ac0*/  LOP3.LUT R11, R30, R11, RZ, 0xc0, !PT ;  /* 0x0000000b1e0b7212 */ /* 0x000fe200078ec0ff */
[----:B------:R-:W-:Y:S02]  /*0ad0*/  IMAD.MOV R12, RZ, RZ, -R12 ;  /* 0x000000ffff0c7224 */ /* 0x000fe400078e0a0c */
[----:B------:R-:W-:Y:S01]  /*0ae0*/  IMAD.MOV R6, RZ, RZ, -R4 ;  /* 0x000000ffff067224 */ /* 0x000fe200078e0a04 */
[----:B------:R-:W-:Y:S01]  /*0af0*/  LOP3.LUT R5, R20, R5, RZ, 0xc0, !PT ;  /* 0x0000000514057212 */ /* 0x000fe200078ec0ff */
[----:B------:R-:W-:Y:S02]  /*0b00*/  @P3 IMAD R0, R14, R12, R3 ;  /* 0x0000000c0e003224 */ /* 0x000fe400078e0203 */
[----:B------:R-:W-:Y:S02]  /*0b10*/  IMAD R11, R10, R4, R11 ;  /* 0x000000040a0b7224 */ /* 0x000fe400078e020b */
[----:B0-----:R-:W-:-:S02]  /*0b20*/  IMAD R3, R6, R21, R32 ;  /* 0x0000001506037224 */ /* 0x001fc400078e0220 */
[----:B------:R-:W-:Y:S02]  /*0b30*/  IMAD R146, R11, R146, R0 ;  /* 0x000000920b927224 */ /* 0x000fe400078e0200 */
[----:B------:R-:W-:Y:S02]  /*0b40*/  IMAD R3, R3, R24, R5 ;  /* 0x0000001803037224 */ /* 0x000fe400078e0205 */
[----:B------:R-:W-:-:S03]  /*0b50*/  IMAD.MOV.U32 R0, RZ, RZ, 0x1 ;  /* 0x00000001ff007424 */ /* 0x000fc600078e00ff */
[----:B------:R-:W-:Y:S02]  /*0b60*/  SEL R148, R3, R146, !P3 ;  /* 0x0000009203947207 */ /* 0x000fe40005800000 */
[----:B------:R-:W-:-:S07]  /*0b70*/  SEL R146, R146, R3, !P3 ;  /* 0x0000000392927207 */ /* 0x000fce0005800000 */
.L_x_4:
[----:B------:R-:W-:-:S08]  /*0b80*/  NOP ;  /* 0x0000000000007918 */ /* 0x000fd00000000000 */
[----:B------:R-:W0:Y:S02]  /*0b90*/  USETMAXREG.TRY_ALLOC.CTAPOOL UP0, 0xe8 ;  /* 0x000000e8000079c8 */ /* 0x000e240008000600 */
[----:B0-----:R-:W-:-:S13]  /*0ba0*/  PLOP3.LUT P0, PT, PT, PT, UP0, 0x80, 0x0 ;  /* 0x000000000000781c */ /* 0x001fda0003f0f008 */
[----:B------:R-:W-:Y:S05]  /*0bb0*/  @!P0 BRA `(.L_x_4) ;  /* 0xfffffffc00f08947 */ /* 0x000fea000383ffff */
[----:B------:R-:W-:Y:S01]  /*0bc0*/  ULDC.64 UR4, c[0x0][0x598] ;  /* 0x0001660000047ab9 */ /* 0x000fe20000000a00 */
[----:B------:R-:W-:Y:S01]  /*0bd0*/  ULDC.64 UR58, c[0x0][0x208] ;  /* 0x00008200003a7ab9 */ /* 0x000fe20000000a00 */
[----:B------:R-:W-:-:S04]  /*0be0*/  ISETP.NE.U32.AND P0, PT, RZ, UR4, PT ;  /* 0x00000004ff007c0c */ /* 0x000fc8000bf05070 */
[----:B------:R-:W-:-:S13]  /*0bf0*/  ISETP.NE.AND.EX P0, PT, RZ, UR5, PT, P0 ;  /* 0x00000005ff007c0c */ /* 0x000fda000bf05300 */
[----:B------:R-:W-:Y:S05]  /*0c00*/  @!P0 BRA `(.L_x_7) ;  /* 0x00000000001c8947 */ /* 0x000fea0003800000 */
[----:B------:R-:W0:Y:S02]  /*0c10*/  LDC.64 R4, c[0x0][0x598] ;  /* 0x00016600ff047b82 */ /* 0x000e240000000a00 */
[----:B0-----:R-:W2:Y:S02]  /*0c20*/  LDG.E.64 R4, desc[UR58][R4.64] ;  /* 0x0000003a04047981 */ /* 0x001ea4000c1e1b00 */
[----:B--2---:R-:W-:-:S04]  /*0c30*/  ISETP.NE.U32.AND P0, PT, R4, RZ, PT ;  /* 0x000000ff0400720c */ /* 0x004fc80003f05070 */
[----:B------:R-:W-:-:S13]  /*0c40*/  ISETP.NE.AND.EX P0, PT, R5, RZ, PT, P0 ;  /* 0x000000ff0500720c */ /* 0x000fda0003f05300 */
[----:B------:R-:W-:Y:S05]  /*0c50*/  @!P0 BRA `(.L_x_7) ;  /* 0x0000000000088947 */ /* 0x000fea0003800000 */
[----:B------:R0:W5:Y:S01]  /*0c60*/  LD.E R23, desc[UR58][R4.64] ;  /* 0x0000003a04177980 */ /* 0x000162000c101900 */
[----:B------:R-:W-:Y:S05]  /*0c70*/  BRA `(.L_x_8) ;  /* 0x0000000000247947 */ /* 0x000fea0003800000 */
.L_x_7:
[----:B------:R-:W-:Y:S02]  /*0c80*/  ULDC.64 UR4, c[0x0][0x588] ;  /* 0x0001620000047ab9 */ /* 0x000fe40000000a00 */
[----:B------:R-:W-:-:S04]  /*0c90*/  ISETP.NE.U32.AND P0, PT, RZ, UR4, PT ;  /* 0x00000004ff007c0c */ /* 0x000fc8000bf05070 */
[----:B------:R-:W-:-:S13]  /*0ca0*/  ISETP.NE.AND.EX P0, PT, RZ, UR5, PT, P0 ;  /* 0x00000005ff007c0c */ /* 0x000fda000bf05300 */
[----:B------:R-:W-:Y:S05]  /*0cb0*/  @!P0 BRA `(.L_x_9) ;  /* 0x00000000000c8947 */ /* 0x000fea0003800000 */
[----:B------:R-:W0:Y:S02]  /*0cc0*/  LDC.64 R4, c[0x0][0x588] ;  /* 0x00016200ff047b82 */ /* 0x000e240000000a00 */
[----:B0-----:R1:W5:Y:S01]  /*0cd0*/  LDG.E R23, desc[UR58][R4.64] ;  /* 0x0000003a04177981 */ /* 0x001362000c1e1900 */
[----:B------:R-:W-:Y:S05]  /*0ce0*/  BRA `(.L_x_8) ;  /* 0x0000000000087947 */ /* 0x000fea0003800000 */
.L_x_9:
[----:B------:R-:W-:Y:S02]  /*0cf0*/  ULDC UR4, c[0x0][0x580] ;  /* 0x0001600000047ab9 */ /* 0x000fe40000000800 */
[----:B------:R-:W-:-:S07]  /*0d00*/  IMAD.U32 R23, RZ, RZ, UR4 ;  /* 0x00000004ff177e24 */ /* 0x000fce000f8e00ff */
.L_x_8:
[----:B------:R-:W-:Y:S02]  /*0d10*/  ULDC.64 UR4, c[0x0][0x5a0] ;  /* 0x0001680000047ab9 */ /* 0x000fe40000000a00 */
[----:B------:R-:W-:-:S04]  /*0d20*/  ISETP.NE.U32.AND P0, PT, RZ, UR4, PT ;  /* 0x00000004ff007c0c */ /* 0x000fc8000bf05070 */
[----:B------:R-:W-:-:S13]  /*0d30*/  ISETP.NE.AND.EX P0, PT, RZ, UR5, PT, P0 ;  /* 0x00000005ff007c0c */ /* 0x000fda000bf05300 */
[----:B------:R-:W-:Y:S05]  /*0d40*/  @!P0 BRA `(.L_x_10) ;  /* 0x00000000001c8947 */ /* 0x000fea0003800000 */
[----:B01----:R-:W0:Y:S02]  /*0d50*/  LDC.64 R4, c[0x0][0x5a0] ;  /* 0x00016800ff047b82 */ /* 0x003e240000000a00 */
[----:B0-----:R-:W2:Y:S02]  /*0d60*/  LDG.E.64 R4, desc[UR58][R4.64] ;  /* 0x0000003a04047981 */ /* 0x001ea4000c1e1b00 */
[----:B--2---:R-:W-:-:S04]  /*0d70*/  ISETP.NE.U32.AND P0, PT, R4, RZ, PT ;  /* 0x000000ff0400720c */ /* 0x004fc80003f05070 */
[----:B------:R-:W-:-:S13]  /*0d80*/  ISETP.NE.AND.EX P0, PT, R5, RZ, PT, P0 ;  /* 0x000000ff0500720c */ /* 0x000fda0003f05300 */
[----:B------:R-:W-:Y:S05]  /*0d90*/  @!P0 BRA `(.L_x_10) ;  /* 0x0000000000088947 */ /* 0x000fea0003800000 */
[----:B------:R0:W5:Y:S01]  /*0da0*/  LD.E R144, desc[UR58][R4.64] ;  /* 0x0000003a04907980 */ /* 0x000162000c101900 */
[----:B------:R-:W-:Y:S05]  /*0db0*/  BRA `(.L_x_11) ;  /* 0x0000000000247947 */ /* 0x000fea0003800000 */
.L_x_10:
[----:B------:R-:W-:Y:S02]  /*0dc0*/  ULDC.64 UR4, c[0x0][0x590] ;  /* 0x0001640000047ab9 */ /* 0x000fe40000000a00 */
[----:B------:R-:W-:-:S04]  /*0dd0*/  ISETP.NE.U32.AND P0, PT, RZ, UR4, PT ;  /* 0x00000004ff007c0c */ /* 0x000fc8000bf05070 */
[----:B------:R-:W-:-:S13]  /*0de0*/  ISETP.NE.AND.EX P0, PT, RZ, UR5, PT, P0 ;  /* 0x00000005ff007c0c */ /* 0x000fda000bf05300 */
[----:B------:R-:W-:Y:S05]  /*0df0*/  @!P0 BRA `(.L_x_12) ;  /* 0x00000000000c8947 */ /* 0x000fea0003800000 */
[----:B------:R-:W2:Y:S02]  /*0e00*/  LDC.64 R144, c[0x0][0x590] ;  /* 0x00016400ff907b82 */ /* 0x000ea40000000a00 */
[----:B--2---:R2:W5:Y:S01]  /*0e10*/  LDG.E R144, desc[UR58][R144.64] ;  /* 0x0000003a90907981 */ /* 0x004562000c1e1900 */
[----:B------:R-:W-:Y:S05]  /*0e20*/  BRA `(.L_x_11) ;  /* 0x0000000000087947 */ /* 0x000fea0003800000 */
.L_x_12:
[----:B------:R-:W-:Y:S02]  /*0e30*/  ULDC UR4, c[0x0][0x584] ;  /* 0x0001610000047ab9 */ /* 0x000fe40000000800 */
[----:B------:R-:W-:-:S07]  /*0e40*/  IMAD.U32 R144, RZ, RZ, UR4 ;  /* 0x00000004ff907e24 */ /* 0x000fce000f8e00ff */
.L_x_11:
[----:B------:R-:W-:-:S13]  /*0e50*/  LOP3.LUT P0, RZ, R0, 0xff, RZ, 0xc0, !PT ;  /* 0x000000ff00ff7812 */ /* 0x000fda000780c0ff */
[----:B------:R-:W-:Y:S05]  /*0e60*/  @!P0 EXIT ;  /* 0x000000000000894d */ /* 0x000fea0003800000 */
[----:B------:R-:W-:Y:S01]  /*0e70*/  ULDC UR4, c[0x0][0x28c] ;  /* 0x0000a30000047ab9 */ /* 0x000fe20000000800 */
[----:B--2---:R-:W-:Y:S01]  /*0e80*/  LOP3.LUT R145, R19, 0x1, RZ, 0xfc, !PT ;  /* 0x0000000113917812 */ /* 0x004fe200078efcff */
[----:B------:R-:W-:Y:S01]  /*0e90*/  UIADD3 UR4, UR4, 0x7f, URZ ;  /* 0x0000007f04047890 */ /* 0x000fe2000fffe03f */
[----:B------:R-:W-:Y:S01]  /*0ea0*/  UMOV UR38, URZ ;  /* 0x0000003f00267c82 */ /* 0x000fe20008000000 */
[----:B------:R-:W-:Y:S02]  /*0eb0*/  UMOV UR36, URZ ;  /* 0x0000003f00247c82 */ /* 0x000fe40008000000 */
[----:B------:R-:W-:-:S04]  /*0ec0*/  USHF.R.S32.HI UR5, URZ, 0x1f, UR4 ;  /* 0x0000001f3f057899 */ /* 0x000fc80008011404 */
[----:B------:R-:W-:-:S04]  /*0ed0*/  ULEA.HI UR5, UR5, UR4, URZ, 0x7 ;  /* 0x0000000405057291 */ /* 0x000fc8000f8f383f */
[----:B------:R-:W-:-:S12]  /*0ee0*/  USHF.R.S32.HI UR39, URZ, 0x7, UR5 ;  /* 0x000000073f277899 */ /* 0x000fd80008011405 */
.L_x_270:
[----:B------:R-:W-:Y:S01]  /*0ef0*/  LOP3.LUT R0, R18, 0x80, RZ, 0xc0, !PT ;  /* 0x0000008012007812 */ /* 0x000fe200078ec0ff */
[----:B--2---:R-:W2:Y:S01]  /*0f00*/  S2UR UR6, SR_CgaCtaId ;  /* 0x00000000000679c3 */ /* 0x004ea20000008800 */
[----:B------:R-:W-:Y:S02]  /*0f10*/  UMOV UR37, 0x400 ;  /* 0x0000040000257882 */ /* 0x000fe40000000000 */
[----:B------:R-:W-:-:S06]  /*0f20*/  SHF.R.U32.HI R0, RZ, 0x7, R0 ;  /* 0x00000007ff007819 */ /* 0x000fcc0000011600 */
[----:B---3--:R-:W3:Y:S01]  /*0f30*/  SHFL.IDX PT, R0, R0, RZ, 0x1f ;  /* 0x00001fff00007589 */ /* 0x008ee200000e0000 */
[----:B--2---:R-:W-:Y:S01]  /*0f40*/  ULEA UR37, UR6, UR37, 0x18 ;  /* 0x0000002506257291 */ /* 0x004fe2000f8ec03f */
[----:B---3--:R-:W-:-:S13]  /*0f50*/  R2UR UR4, R0 ;  /* 0x00000000000472ca */ /* 0x008fda00000e0000 */
[----:B------:R-:W-:-:S04]  /*0f60*/  ULEA.HI UR5, UR4, UR4, URZ, 0x1 ;  /* 0x0000000404057291 */ /* 0x000fc8000f8f083f */
[----:B------:R-:W-:-:S04]  /*0f70*/  ULOP3.LUT UR5, UR5, 0x7fffe, URZ, 0xc0, !UPT ;  /* 0x0007fffe05057892 */ /* 0x000fc8000f8ec03f */
[----:B------:R-:W-:-:S03]  /*0f80*/  UIADD3 UR5, UR4, -UR5, URZ ;  /* 0x8000000504057290 */ /* 0x000fc6000fffe03f */
[----:B------:R-:W-:Y:S01]  /*0f90*/  ULDC UR4, c[0x0][0x28c] ;  /* 0x0000a30000047ab9 */ /* 0x000fe20000000800 */
[----:B------:R-:W-:Y:S01]  /*0fa0*/  ULEA UR5, UR5, UR37, 0xd ;  /* 0x0000002505057291 */ /* 0x000fe2000f8e683f */
[----:B------:R-:W-:-:S03]  /*0fb0*/  ISETP.LT.AND P0, PT, RZ, UR4, PT ;  /* 0x00000004ff007c0c */ /* 0x000fc6000bf01270 */
[----:B------:R-:W-:-:S04]  /*0fc0*/  UIADD3 UR5, UR5, 0x100, URZ ;  /* 0x0000010005057890 */ /* 0x000fc8000fffe03f */
[----:B------:R-:W-:-:S04]  /*0fd0*/  USHF.R.U32.HI UR5, URZ, 0x4, UR5 ;  /* 0x000000043f057899 */ /* 0x000fc80008011605 */
[----:B------:R-:W-:Y:S02]  /*0fe0*/  ULOP3.LUT UR57, UR5, 0x3fff, URZ, 0xc0, !UPT ;  /* 0x00003fff05397892 */ /* 0x000fe4000f8ec03f */
[----:B-1--4-:R-:W-:Y:S10]  /*0ff0*/  @P0 BRA `(.L_x_13) ;  /* 0x0000000000400947 */ /* 0x012ff40003800000 */
[----:B------:R-:W-:Y:S01]  /*1000*/  MOV R0, 0x0 ;  /* 0x0000000000007802 */ /* 0x000fe20000000f00 */
[----:B------:R-:W-:Y:S01]  /*1010*/  ULDC.64 UR4, c[0x4][0x68] ;  /* 0x01001a0000047ab9 */ /* 0x000fe20000000a00 */
[----:B------:R-:W-:Y:S01]  /*1020*/  ULDC.64 UR6, c[0x4][0x8] ;  /* 0x0100020000067ab9 */ /* 0x000fe20000000a00 */
[----:B01----:R-:W-:Y:S01]  /*1030*/  IMAD.U32 R4, RZ, RZ, UR4 ;  /* 0x00000004ff047e24 */ /* 0x003fe2000f8e00ff */
[----:B------:R0:W1:Y:S01]  /*1040*/  LDC.64 R14, c[0x4][R0] ;  /* 0x01000000000e7b82 */ /* 0x0000620000000a00 */
[----:B------:R-:W-:Y:S01]  /*1050*/  IMAD.U32 R5, RZ, RZ, UR5 ;  /* 0x00000005ff057e24 */ /* 0x000fe2000f8e00ff */
[----:B------:R-:W-:Y:S01]  /*1060*/  ULDC.64 UR4, c[0x4][0x70] ;  /* 0x01001c0000047ab9 */ /* 0x000fe20000000a00 */
[----:B------:R-:W-:Y:S02]  /*1070*/  IMAD.U32 R10, RZ, RZ, UR6 ;  /* 0x00000006ff0a7e24 */ /* 0x000fe4000f8e00ff */
[----:B------:R-:W-:Y:S02]  /*1080*/  IMAD.U32 R6, RZ, RZ, UR4 ;  /* 0x00000004ff067e24 */ /* 0x000fe4000f8e00ff */
[----:B------:R-:W-:-:S02]  /*1090*/  IMAD.U32 R7, RZ, RZ, UR5 ;  /* 0x00000005ff077e24 */ /* 0x000fc4000f8e00ff */
[----:B------:R-:W-:Y:S02]  /*10a0*/  IMAD.U32 R11, RZ, RZ, UR7 ;  /* 0x00000007ff0b7e24 */ /* 0x000fe4000f8e00ff */
[----:B------:R-:W-:Y:S02]  /*10b0*/  IMAD.MOV.U32 R8, RZ, RZ, 0x1e1 ;  /* 0x000001e1ff087424 */ /* 0x000fe400078e00ff */
[----:B------:R-:W-:Y:S02]  /*10c0*/  IMAD.MOV.U32 R12, RZ, RZ, 0x1 ;  /* 0x00000001ff0c7424 */ /* 0x000fe400078e00ff */
[----:B0-----:R-:W-:-:S07]  /*10d0*/  IMAD.MOV.U32 R13, RZ, RZ, RZ ;  /* 0x000000ffff0d7224 */ /* 0x001fce00078e00ff */
[----:B------:R-:W-:-:S07]  /*10e0*/  LEPC R20, `(.L_x_13) ;  /* 0x000000001014794e */ /* 0x000fce0000000000 */
[----:B-1---5:R-:W-:Y:S05]  /*10f0*/  CALL.ABS.NOINC R14 ;  /* 0x000000000e007343 */ /* 0x022fea0003c00000 */
.L_x_13:
[----:B------:R-:W-:-:S13]  /*1100*/  ISETP.NE.AND P0, PT, R145, 0x3, PT ;  /* 0x000000039100780c */ /* 0x000fda0003f05270 */
[----:B------:R-:W-:Y:S05]  /*1110*/  @!P0 BRA `(.L_x_14) ;  /* 0x0000000000048947 */ /* 0x000fea0003800000 */
[----:B------:R-:W-:Y:S01]  /*1120*/  BPT.TRAP 0x1 ;  /* 0x000000040000795c */ /* 0x000fe20000300000 */
.L_x_14:
[----:B------:R-:W-:Y:S02]  /*1130*/  IMAD.U32 R3, RZ, RZ, UR36 ;  /* 0x00000024ff037e24 */ /* 0x000fe4000f8e00ff */
[----:B------:R-:W-:-:S03]  /*1140*/  IMAD.U32 R0, RZ, RZ, UR38 ;  /* 0x00000026ff007e24 */ /* 0x000fc6000f8e00ff */
[----:B------:R-:W-:Y:S02]  /*1150*/  LEA R3, R3, UR37, 0x3 ;  /* 0x0000002503037c11 */ /* 0x000fe4000f8e18ff */
[----:B------:R-:W-:-:S04]  /*1160*/  SHF.L.U32 R0, R0, 0x1f, RZ ;  /* 0x0000001f00007819 */ /* 0x000fc800000006ff */
[----:B------:R2:W3:Y:S01]  /*1170*/  SYNCS.PHASECHK.TRANS64.TRYWAIT P1, [R3+URZ], R0 ;  /* 0x00000000030075a7 */ /* 0x0004e2000802017f */
[----:B------:R-:W-:Y:S05]  /*1180*/  @!P0 BRA `(.L_x_15) ;  /* 0x0000000000048947 */ /* 0x000fea0003800000 */
[----:B------:R-:W-:Y:S01]  /*1190*/  BPT.TRAP 0x1 ;  /* 0x000000040000795c */ /* 0x000fe20000300000 */
.L_x_15:
[----:B---3--:R-:W-:Y:S05]  /*11a0*/  @P1 BRA `(.L_x_16) ;  /* 0x0000000000081947 */ /* 0x008fea0003800000 */
[----:B------:R-:W3:Y:S02]  /*11b0*/  SYNCS.PHASECHK.TRANS64.TRYWAIT P1, [R3+URZ], R0 ;  /* 0x00000000030075a7 */ /* 0x000ee4000802017f */
[----:B---3--:R-:W-:Y:S05]  /*11c0*/  @!P1 BRA `(.L_x_17) ;  /* 0x0000010000889947 */ /* 0x008fea0003800000 */
.L_x_16:
[----:B------:R-:W-:-:S04]  /*11d0*/  UISETP.LT.AND UP0, UPT, UR39, 0x1, UPT ;  /* 0x000000012700788c */ /* 0x000fc8000bf01270 */
[----:B------:R-:W-:-:S06]  /*11e0*/  USEL UR4, UR39, 0x1, UP0 ;  /* 0x0000000127047887 */ /* 0x000fcc0008000000 */
[----:B--23--:R-:W-:Y:S01]  /*11f0*/  IMAD.U32 R0, RZ, RZ, UR4 ;  /* 0x00000004ff007e24 */ /* 0x00cfe2000f8e00ff */
[----:B------:R-:W-:Y:S05]  /*1200*/  WARPSYNC.ALL ;  /* 0x0000000000007948 */ /* 0x000fea0003800000 */
[----:B------:R-:W-:-:S04]  /*1210*/  IADD3 R0, -R0, UR39, RZ ;  /* 0x0000002700007c10 */ /* 0x000fc8000fffe1ff */
[----:B------:R-:W-:Y:S01]  /*1220*/  ISETP.GE.AND P1, PT, R0, 0x1, PT ;  /* 0x000000010000780c */ /* 0x000fe20003f26270 */
[----:B------:R-:W-:Y:S01]  /*1230*/  UIADD3 UR4, UR37, 0x10100, URZ ;  /* 0x0001010025047890 */ /* 0x000fe2000fffe03f */
[----:B------:R-:W-:Y:S01]  /*1240*/  WARPGROUP.ARRIVE ;  /* 0x00000000000079c5 */ /* 0x000fe20000000000 */
[----:B------:R-:W-:Y:S02]  /*1250*/  ULOP3.LUT UR57, UR57, 0x10000, URZ, 0xfc, !UPT ;  /* 0x0001000039397892 */ /* 0x000fe4000f8efc3f */
[----:B------:R-:W-:Y:S02]  /*1260*/  USHF.R.U32.HI UR4, URZ, 0x4, UR4 ;  /* 0x000000043f047899 */ /* 0x000fe40008011604 */
[----:B------:R-:W-:Y:S02]  /*1270*/  ULEA UR6, UR36, UR57, 0xb ;  /* 0x0000003924067291 */ /* 0x000fe4000f8e583f */
[----:B------:R-:W-:Y:S02]  /*1280*/  ULOP3.LUT UR56, UR4, 0x3fff, URZ, 0xc0, !UPT ;  /* 0x00003fff04387892 */ /* 0x000fe4000f8ec03f */
[----:B------:R-:W-:-:S02]  /*1290*/  UIADD3 UR11, UR6, 0x2, URZ ;  /* 0x00000002060b7890 */ /* 0x000fc4000fffe03f */
[----:B------:R-:W-:Y:S02]  /*12a0*/  ULOP3.LUT UR56, UR56, 0x10000, URZ, 0xfc, !UPT ;  /* 0x0001000038387892 */ /* 0x000fe4000f8efc3f */
[----:B------:R-:W-:Y:S02]  /*12b0*/  UIADD3 UR10, UR6, 0x4, URZ ;  /* 0x00000004060a7890 */ /* 0x000fe4000fffe03f */
[----:B------:R-:W-:Y:S02]  /*12c0*/  UIMAD UR54, UR36, 0xf00, UR56 ;  /* 0x00000f00243678a4 */ /* 0x000fe4000f8e0238 */
[----:B------:R-:W-:Y:S02]  /*12d0*/  UIADD3 UR30, UR6, 0x6, URZ ;  /* 0x00000006061e7890 */ /* 0x000fe4000fffe03f */
[----:B------:R-:W-:Y:S02]  /*12e0*/  UIADD3 UR47, UR6, 0x400, URZ ;  /* 0x00000400062f7890 */ /* 0x000fe4000fffe03f */
[----:B------:R-:W-:-:S02]  /*12f0*/  UIADD3 UR46, UR6, 0x402, URZ ;  /* 0x00000402062e7890 */ /* 0x000fc4000fffe03f */
[----:B------:R-:W-:Y:S02]  /*1300*/  UIADD3 UR45, UR6, 0x404, URZ ;  /* 0x00000404062d7890 */ /* 0x000fe4000fffe03f */
[----:B------:R-:W-:Y:S02]  /*1310*/  UIADD3 UR44, UR6, 0x406, URZ ;  /* 0x00000406062c7890 */ /* 0x000fe4000fffe03f */
[----:B------:R-:W-:Y:S01]  /*1320*/  UMOV UR4, UR6 ;  /* 0x0000000600047c82 */ /* 0x000fe20008000000 */
[----:B------:R-:W-:Y:S01]  /*1330*/  UMOV UR5, 0x40000040 ;  /* 0x4000004000057882 */ /* 0x000fe20000000000 */
[----:B------:R-:W-:Y:S01]  /*1340*/  UMOV UR6, UR54 ;  /* 0x0000003600067c82 */ /* 0x000fe20008000000 */
[----:B------:R-:W-:Y:S01]  /*1350*/  UMOV UR7, 0x40000040 ;  /* 0x4000004000077882 */ /* 0x000fe20000000000 */
[----:B------:R-:W-:Y:S01]  /*1360*/  UIADD3 UR34, UR54, 0x80, URZ ;  /* 0x0000008036227890 */ /* 0x000fe2000fffe03f */
[----:B------:R-:W-:Y:S01]  /*1370*/  HGMMA.64x16x16.F32.BF16 R136, gdesc[UR4], RZ, !UPT, gsb0 ;  /* 0x00200000048879f0 */ /* 0x000fe2000c0018ff */
[----:B------:R-:W-:Y:S01]  /*1380*/  UMOV UR32, UR4 ;  /* 0x0000000400207c82 */ /* 0x000fe20008000000 */
[----:B------:R-:W-:Y:S01]  /*1390*/  UMOV UR33, UR5 ;  /* 0x0000000500217c82 */ /* 0x000fe20008000000 */
[----:B------:R-:W-:Y:S01]  /*13a0*/  UMOV UR35, 0x40000040 ;  /* 0x4000004000237882 */ /* 0x000fe20000000000 */
[----:B------:R-:W-:Y:S01]  /*13b0*/  UIADD3 UR14, UR54, 0x100, URZ ;  /* 0x00000100360e7890 */ /* 0x000fe2000fffe03f */
[----:B------:R-:W-:Y:S01]  /*13c0*/  UMOV UR12, UR4 ;  /* 0x00000004000c7c82 */ /* 0x000fe20008000000 */
[----:B------:R-:W-:Y:S01]  /*13d0*/  UMOV UR13, UR5 ;  /* 0x00000005000d7c82 */ /* 0x000fe20008000000 */
[----:B------:R-:W-:Y:S01]  /*13e0*/  UMOV UR15, 0x40000040 ;  /* 0x40000040000f7882 */ /* 0x000fe20000000000 */
[----:B------:R-:W-:Y:S01]  /*13f0*/  UIADD3 UR6, UR54, 0x180, URZ ;  /* 0x0000018036067890 */ /* 0x000fe2000fffe03f */
[----:B------:R-:W-:Y:S01]  /*1400*/  UMOV UR7, 0x40000040 ;  /* 0x4000004000077882 */ /* 0x000fe20000000000 */
[----:B------:R-:W-:Y:S01]  /*1410*/  UIADD3 UR22, UR54, 0x200, URZ ;  /* 0x0000020036167890 */ /* 0x000fe2000fffe03f */
        /* <DEDUP_REMOVED lines=15> */
[----:B------:R-:W-:Y:S01]  /*1510*/  UMOV UR8, UR4 ;  /* 0x0000000400087c82 */ /* 0x000fe20008000000 */
[----:B------:R-:W-:Y:S01]  /*1520*/  UMOV UR9, UR5 ;  /* 0x0000000500097c82 */ /* 0x000fe20008000000 */
[----:B------:R-:W-:Y:S01]  /*1530*/  UMOV UR28, UR4 ;  /* 0x00000004001c7c82 */ /* 0x000fe20008000000 */
[----:B------:R-:W-:Y:S01]  /*1540*/  UMOV UR29, UR5 ;  /* 0x00000005001d7c82 */ /* 0x000fe20008000000 */
[----:B------:R-:W-:Y:S01]  /*1550*/  UMOV UR31, 0x40000040 ;  /* 0x40000040001f7882 */ /* 0x000fe20000000000 */
[----:B------:R-:W-:Y:S01]  /*1560*/  UIADD3 UR50, UR54, 0xd06, URZ ;  /* 0x00000d0636327890 */ /* 0x000fe2000fffe03f */
[----:B------:R-:W-:Y:S01]  /*1570*/  UMOV UR51, 0x40000040 ;  /* 0x4000004000337882 */ /* 0x000fe20000000000 */
[----:B------:R-:W-:Y:S01]  /*1580*/  UMOV UR55, 0x40000040 ;  /* 0x4000004000377882 */ /* 0x000fe20000000000 */
[----:B------:R-:W-:-:S02]  /*1590*/  WARPGROUP.DEPBAR.LE gsb0, 0x0 ;  /* 0x00008000000079c5 */ /* 0x000fc40000010000 */
[----:B------:R-:W-:-:S06]  /*15a0*/  WARPGROUP.ARRIVE ;  /* 0x00000000000079c5 */ /* 0x000fcc0000000000 */
[----:B------:R-:W-:Y:S01]  /*15b0*/  HGMMA.64x16x16.F32.BF16 R128, gdesc[UR32], RZ, !UPT, gsb0 ;  /* 0x00200000208079f0 */ /* 0x000fe2000c0018ff */
[----:B------:R-:W-:Y:S01]  /*15c0*/  UIADD3 UR34, UR54, 0x500, URZ ;  /* 0x0000050036227890 */ /* 0x000fe2000fffe03f */
[----:B------:R-:W-:Y:S01]  /*15d0*/  UMOV UR32, UR4 ;  /* 0x0000000400207c82 */ /* 0x000fe20008000000 */
[----:B------:R-:W-:Y:S01]  /*15e0*/  UMOV UR33, UR5 ;  /* 0x0000000500217c82 */ /* 0x000fe20008000000 */
[----:B------:R-:W-:Y:S01]  /*15f0*/  UMOV UR35, 0x40000040 ;  /* 0x4000004000237882 */ /* 0x000fe20000000000 */
[----:B------:R-:W-:Y:S02]  /*1600*/  WARPGROUP.DEPBAR.LE gsb0, 0x0 ;  /* 0x00008000000079c5 */ /* 0x000fe40000010000 */
        /* <DEDUP_REMOVED lines=9> */
[----:B------:R-:W-:Y:S02]  /*16a0*/  UIADD3 UR6, UR54, 0x400, URZ ;  /* 0x0000040036067890 */ /* 0x000fe4000fffe03f */
[----:B------:R-:W-:Y:S01]  /*16b0*/  UIADD3 UR7, UR54, 0x480, URZ ;  /* 0x0000048036077890 */ /* 0x000fe2000fffe03f */
        /* <DEDUP_REMOVED lines=17> */
[----:B------:R-:W-:Y:S01]  /*17d0*/  UMOV UR40, UR11 ;  /* 0x0000000b00287c82 */ /* 0x000fe20008000000 */
[----:B------:R-:W-:Y:S01]  /*17e0*/  UMOV UR11, 0x40000040 ;  /* 0x40000040000b7882 */ /* 0x000fe20000000000 */
[----:B------:R-:W-:Y:S01]  /*17f0*/  UIADD3 UR42, UR54, 0x2, URZ ;  /* 0x00000002362a7890 */ /* 0x000fe2000fffe03f */
[----:B------:R-:W-:Y:S01]  /*1800*/  UMOV UR41, 0x40000040 ;  /* 0x4000004000297882 */ /* 0x000fe20000000000 */
[----:B------:R-:W-:Y:S01]  /*1810*/  UMOV UR43, 0x40000040 ;  /* 0x40000040002b7882 */ /* 0x000fe20000000000 */
[----:B------:R-:W-:Y:S02]  /*1820*/  WARPGROUP.DEPBAR.LE gsb0, 0x0 ;  /* 0x00008000000079c5 */ /* 0x000fe40000010000 */
[----:B------:R-:W-:-:S06]  /*1830*/  WARPGROUP.ARRIVE ;  /* 0x00000000000079c5 */ /* 0x000fcc0000000000 */
[----:B------:R-:W-:Y:S01]  /*1840*/  HGMMA.64x16x16.F32.BF16 R80, gdesc[UR16], RZ, !UPT, gsb0 ;  /* 0x00200000105079f0 */ /* 0x000fe2000c0018ff */
[----:B------:R-:W-:Y:S01]  /*1850*/  UMOV UR16, UR10 ;  /* 0x0000000a00107c82 */ /* 0x000fe20008000000 */
[----:B------:R-:W-:Y:S01]  /*1860*/  UMOV UR10, UR6 ;  /* 0x00000006000a7c82 */ /* 0x000fe20008000000 */
[----:B------:R-:W-:Y:S02]  /*1870*/  UIADD3 UR6, UR54, 0x600, URZ ;  /* 0x0000060036067890 */ /* 0x000fe4000fffe03f */
        /* <DEDUP_REMOVED lines=15> */
[----:B------:R-:W-:Y:S01]  /*1970*/  UIADD3 UR30, UR54, 0x780, URZ ;  /* 0x00000780361e7890 */ /* 0x000fe2000fffe03f */
[----:B------:R-:W-:Y:S01]  /*1980*/  UMOV UR28, UR47 ;  /* 0x0000002f001c7c82 */ /* 0x000fe20008000000 */
[----:B------:R-:W-:Y:S01]  /*1990*/  UMOV UR29, 0x40000040 ;  /* 0x40000040001d7882 */ /* 0x000fe20000000000 */
        /* <DEDUP_REMOVED lines=9> */
[----:B------:R-:W-:Y:S01]  /*1a30*/  UIADD3 UR46, UR54, 0xc86, URZ ;  /* 0x00000c86362e7890 */ /* 0x000fe2000fffe03f */
[----:B------:R-:W-:Y:S02]  /*1a40*/  WARPGROUP.DEPBAR.LE gsb0, 0x0 ;  /* 0x00008000000079c5 */ /* 0x000fe40000010000 */
[----:B------:R-:W-:-:S06]  /*1a50*/  WARPGROUP.ARRIVE ;  /* 0x00000000000079c5 */ /* 0x000fcc0000000000 */
[----:B------:R-:W-:Y:S01]  /*1a60*/  HGMMA.64x16x16.F32.BF16 R48, gdesc[UR12], RZ, !UPT, gsb0 ;  /* 0x002000000c3079f0 */ /* 0x000fe2000c0018ff */
[----:B------:R-:W-:Y:S01]  /*1a70*/  UIADD3 UR14, UR54, 0x784, URZ ;  /* 0x00000784360e7890 */ /* 0x000fe2000fffe03f */
[----:B------:R-:W-:Y:S01]  /*1a80*/  UMOV UR12, UR45 ;  /* 0x0000002d000c7c82 */ /* 0x000fe20008000000 */
        /* <DEDUP_REMOVED lines=9> */
[----:B------:R-:W-:Y:S01]  /*1b20*/  UMOV UR44, UR4 ;  /* 0x00000004002c7c82 */ /* 0x000fe20008000000 */
[----:B------:R-:W-:Y:S01]  /*1b30*/  UMOV UR45, UR5 ;  /* 0x00000005002d7c82 */ /* 0x000fe20008000000 */
[----:B------:R-:W-:Y:S01]  /*1b40*/  UMOV UR48, UR4 ;  /* 0x0000000400307c82 */ /* 0x000fe20008000000 */
[----:B------:R-:W-:Y:S01]  /*1b50*/  UMOV UR49, UR5 ;  /* 0x0000000500317c82 */ /* 0x000fe20008000000 */
[----:B------:R-:W-:Y:S01]  /*1b60*/  UMOV UR52, UR4 ;  /* 0x0000000400347c82 */ /* 0x000fe20008000000 */
[----:B------:R-:W-:Y:S01]  /*1b70*/  UMOV UR53, UR5 ;  /* 0x0000000500357c82 */ /* 0x000fe20008000000 */
        /* <DEDUP_REMOVED lines=16> */
[----:B------:R-:W-:Y:S01]  /*1c80*/  HGMMA.64x16x16.F32.BF16 R136, gdesc[UR40], R136, gsb0 ;  /* 0x00200000288879f0 */ /* 0x000fe20008001888 */
[----:B------:R-:W-:Y:S01]  /*1c90*/  UIADD3 UR42, UR54, 0x182, URZ ;  /* 0x00000182362a7890 */ /* 0x000fe2000fffe03f */
[----:B------:R-:W-:Y:S01]  /*1ca0*/  UMOV UR43, 0x40000040 ;  /* 0x40000040002b7882 */ /* 0x000fe20000000000 */
[----:B------:R-:W-:Y:S02]  /*1cb0*/  WARPGROUP.DEPBAR.LE gsb0, 0x0 ;  /* 0x00008000000079c5 */ /* 0x000fe40000010000 */
[----:B------:R-:W-:-:S06]  /*1cc0*/  WARPGROUP.ARRIVE ;  /* 0x00000000000079c5 */ /* 0x000fcc0000000000 */
[----:B------:R-:W-:Y:S01]  /*1cd0*/  HGMMA.64x16x16.F32.BF16 R128, gdesc[UR20], R128, gsb0 ;  /* 0x00200000148079f0 */ /* 0x000fe20008001880 */
        /* <DEDUP_REMOVED lines=92> */
[----:B------:R-:W-:Y:S01]  /*22a0*/  UMOV UR18, UR6 ;  /* 0x0000000600127c82 */ /* 0x000fe20008000000 */
[----:B------:R-:W-:Y:S01]  /*22b0*/  UMOV UR19, 0x40000040 ;  /* 0x4000004000137882 */ /* 0x000fe20000000000 */
[----:B------:R-:W-:Y:S01]  /*22c0*/  UIADD3 UR6, UR54, 0x86, URZ ;  /* 0x0000008636067890 */ /* 0x000fe2000fffe03f */
        /* <DEDUP_REMOVED lines=500> */
[----:B------:R-:W-:Y:S01]  /*4210*/  UMOV UR10, UR14 ;  /* 0x0000000e000a7c82 */ /* 0x000fe20008000000 */
[----:B------:R-:W-:Y:S01]  /*4220*/  UMOV UR14, UR18 ;  /* 0x00000012000e7c82 */ /* 0x000fe20008000000 */
[----:B------:R-:W-:Y:S02]  /*4230*/  WARPGROUP.DEPBAR.LE gsb0, 0x0 ;  /* 0x00008000000079c5 */ /* 0x000fe40000010000 */
[----:B------:R-:W-:-:S06]  /*4240*/  WARPGROUP.ARRIVE ;  /* 0x00000000000079c5 */ /* 0x000fcc0000000000 */
[----:B------:R-:W-:Y:S01]  /*4250*/  HGMMA.64x16x16.F32.BF16 R128, gdesc[UR4], R128, gsb0 ;  /* 0x00200000048079f0 */ /* 0x000fe20008001880 */
[----:B------:R-:W-:Y:S01]  /*4260*/  UIADD3 UR6, UR54, 0x986, URZ ;  /* 0x0000098636067890 */ /* 0x000fe2000fffe03f */
[----:B------:R-:W-:-:S06]  /*4270*/  UMOV UR7, 0x40000040 ;  /* 0x4000004000077882 */ /* 0x000fcc0000000000 */
[----:B------:R-:W-:Y:S01]  /*4280*/  UMOV UR18, UR6 ;  /* 0x0000000600127c82 */ /* 0x000fe20008000000 */
[----:B------:R-:W-:Y:S01]  /*4290*/  UIADD3 UR6, UR54, 0xd86, URZ ;  /* 0x00000d8636067890 */ /* 0x000fe2000fffe03f */
[----:B------:R-:W-:Y:S02]  /*42a0*/  WARPGROUP.DEPBAR.LE gsb0, 0x0 ;  /* 0x00008000000079c5 */ /* 0x000fe40000010000 */
[----:B------:R-:W-:-:S06]  /*42b0*/  WARPGROUP.ARRIVE ;  /* 0x00000000000079c5 */ /* 0x000fcc0000000000 */
[----:B------:R-:W-:Y:S01]  /*42c0*/  HGMMA.64x16x16.F32.BF16 R120, gdesc[UR8], R120, gsb0 ;  /* 0x00200000087879f0 */ /* 0x000fe20008001878 */
[----:B------:R-:W-:Y:S02]  /*42d0*/  UIADD3 UR8, UR54, 0xe06, URZ ;  /* 0x00000e0636087890 */ /* 0x000fe4000fffe03f */
[----:B------:R-:W-:-:S03]  /*42e0*/  UIADD3 UR9, UR54, 0xe86, URZ ;  /* 0x00000e8636097890 */ /* 0x000fc6000fffe03f */
[----:B------:R-:W-:Y:S02]  /*42f0*/  UMOV UR54, UR6 ;  /* 0x0000000600367c82 */ /* 0x000fe40008000000 */
[----:B------:R-:W-:Y:S01]  /*4300*/  UMOV UR6, UR8 ;  /* 0x0000000800067c82 */ /* 0x000fe20008000000 */
[----:B------:R-:W-:Y:S02]  /*4310*/  WARPGROUP.DEPBAR.LE gsb0, 0x0 ;  /* 0x00008000000079c5 */ /* 0x000fe40000010000 */
[----:B------:R-:W-:-:S06]  /*4320*/  WARPGROUP.ARRIVE ;  /* 0x00000000000079c5 */ /* 0x000fcc0000000000 */
[----:B------:R-:W-:Y:S03]  /*4330*/  HGMMA.64x16x16.F32.BF16 R112, gdesc[UR12], R112, gsb0 ;  /* 0x002000000c7079f0 */ /* 0x000fe60008001870 */
        /* <DEDUP_REMOVED lines=29> */
[----:B------:R-:W-:Y:S01]  /*4510*/  HGMMA.64x16x16.F32.BF16 R32, gdesc[UR4], R32, gsb0 ;  /* 0x00200000042079f0 */ /* 0x000fe20008001820 */
[----:B------:R-:W-:Y:S01]  /*4520*/  UMOV UR6, UR9 ;  /* 0x0000000900067c82 */ /* 0x000fe20008000000 */
[----:B------:R-:W-:Y:S01]  /*4530*/  UMOV UR7, 0x40000040 ;  /* 0x4000004000077882 */ /* 0x000fe20000000000 */
[----:B------:R-:W-:Y:S02]  /*4540*/  WARPGROUP.DEPBAR.LE gsb0, 0x0 ;  /* 0x00008000000079c5 */ /* 0x000fe40000010000 */
[----:B------:R-:W-:-:S06]  /*4550*/  WARPGROUP.ARRIVE ;  /* 0x00000000000079c5 */ /* 0x000fcc0000000000 */
[----:B------:R-:W-:Y:S03]  /*4560*/  HGMMA.64x16x16.F32.BF16 R24, gdesc[UR4], R24, gsb0 ;  /* 0x00200000041879f0 */ /* 0x000fe60008001818 */
[----:B------:R-:W-:Y:S02]  /*4570*/  WARPGROUP.DEPBAR.LE gsb0, 0x0 ;  /* 0x00008000000079c5 */ /* 0x000fe40000010000 */
[----:B------:R-:W-:Y:S05]  /*4580*/  @!P1 BRA `(.L_x_18) ;  /* 0x0000003000ac9947 */ /* 0x000fea0003800000 */
[----:B------:R-:W-:Y:S01]  /*4590*/  UIADD3 UR4, UR36, 0x1, URZ ;  /* 0x0000000124047890 */ /* 0x000fe2000fffe03f */
[----:B------:R-:W-:-:S03]  /*45a0*/  IMAD.MOV.U32 R3, RZ, RZ, R0 ;  /* 0x000000ffff037224 */ /* 0x000fc600078e0000 */
[----:B------:R-:W-:-:S04]  /*45b0*/  UISETP.NE.AND UP0, UPT, UR4, 0x2, UPT ;  /* 0x000000020400788c */ /* 0x000fc8000bf05270 */
[----:B------:R-:W-:Y:S02]  /*45c0*/  USEL UR5, URZ, 0x1, UP0 ;  /* 0x000000013f057887 */ /* 0x000fe40008000000 */
[----:B------:R-:W-:Y:S02]  /*45d0*/  USEL UR4, UR4, URZ, UP0 ;  /* 0x0000003f04047287 */ /* 0x000fe40008000000 */
[----:B------:R-:W-:-:S06]  /*45e0*/  ULOP3.LUT UR5, UR38, UR5, URZ, 0x3c, !UPT ;  /* 0x0000000526057292 */ /* 0x000fcc000f8e3c3f */
[----:B------:R-:W-:Y:S01]  /*45f0*/  IMAD.U32 R6, RZ, RZ, UR5 ;  /* 0x00000005ff067e24 */ /* 0x000fe2000f8e00ff */
[----:B------:R-:W-:-:S06]  /*4600*/  UMOV UR5, UR36 ;  /* 0x0000002400057c82 */ /* 0x000fcc0008000000 */
.L_x_25:
[----:B------:R-:W-:Y:S05]  /*4610*/  @!P0 BRA `(.L_x_19) ;  /* 0x0000000000048947 */ /* 0x000fea0003800000 */
[----:B------:R-:W-:Y:S01]  /*4620*/  BPT.TRAP 0x1 ;  /* 0x000000040000795c */ /* 0x000fe20000300000 */
.L_x_19:
[----:B------:R-:W-:Y:S01]  /*4630*/  ULEA UR6, UR4, UR37, 0x3 ;  /* 0x0000002504067291 */ /* 0x000fe2000f8e183f */
[----:B01----:R-:W-:-:S08]  /*4640*/  SHF.L.U32 R4, R6, 0x1f, RZ ;  /* 0x0000001f06047819 */ /* 0x003fd000000006ff */
[----:B------:R0:W1:Y:S01]  /*4650*/  SYNCS.PHASECHK.TRANS64.TRYWAIT P1, [UR6], R4 ;  /* 0x00000004ff0075a7 */ /* 0x0000620008020146 */
[----:B------:R-:W-:Y:S05]  /*4660*/  @!P0 BRA `(.L_x_20) ;  /* 0x0000000000048947 */ /* 0x000fea0003800000 */
[----:B------:R-:W-:Y:S01]  /*4670*/  BPT.TRAP 0x1 ;  /* 0x000000040000795c */ /* 0x000fe20000300000 */
.L_x_20:
[----:B-1----:R-:W-:Y:S05]  /*4680*/  @P1 BRA `(.L_x_21) ;  /* 0x0000000000081947 */ /* 0x002fea0003800000 */
[----:B------:R-:W1:Y:S02]  /*4690*/  SYNCS.PHASECHK.TRANS64.TRYWAIT P1, [UR6], R4 ;  /* 0x00000004ff0075a7 */ /* 0x000e640008020146 */
[----:B-1----:R-:W-:Y:S05]  /*46a0*/  @!P1 BRA `(.L_x_22) ;  /* 0x000000cc00649947 */ /* 0x002fea0003800000 */
.L_x_21:
[----:B------:R-:W-:Y:S01]  /*46b0*/  UIMAD UR6, UR4, 0xf00, UR56 ;  /* 0x00000f00040678a4 */ /* 0x000fe2000f8e0238 */
[----:B------:R-:W-:Y:S01]  /*46c0*/  WARPGROUP.ARRIVE ;  /* 0x00000000000079c5 */ /* 0x000fe20000000000 */
[----:B------:R-:W-:Y:S01]  /*46d0*/  ULEA UR8, UR4, UR57, 0xb ;  /* 0x0000003904087291 */ /* 0x000fe2000f8e583f */
[----:B------:R-:W-:Y:S01]  /*46e0*/  UMOV UR9, 0x40000040 ;  /* 0x4000004000097882 */ /* 0x000fe20000000000 */
[----:B------:R-:W-:Y:S01]  /*46f0*/  UMOV UR11, 0x40000040 ;  /* 0x40000040000b7882 */ /* 0x000fe20000000000 */
[----:B------:R-:W-:Y:S02]  /*4700*/  UIADD3 UR14, UR6, 0x80, URZ ;  /* 0x00000080060e7890 */ /* 0x000fe4000fffe03f */
[----:B------:R-:W-:Y:S02]  /*4710*/  UMOV UR10, UR6 ;  /* 0x00000006000a7c82 */ /* 0x000fe40008000000 */
[----:B------:R-:W-:Y:S01]  /*4720*/  UMOV UR12, UR8 ;  /* 0x00000008000c7c82 */ /* 0x000fe20008000000 */
[----:B------:R-:W-:Y:S01]  /*4730*/  UMOV UR13, UR9 ;  /* 0x00000009000d7c82 */ /* 0x000fe20008000000 */
[----:B------:R-:W-:Y:S01]  /*4740*/  HGMMA.64x16x16.F32.BF16 R136, gdesc[UR8], R136, gsb0 ;  /* 0x00200000088879f0 */ /* 0x000fe20008001888 */
[----:B------:R-:W-:Y:S01]  /*4750*/  UMOV UR15, 0x40000040 ;  /* 0x40000040000f7882 */ /* 0x000fe20000000000 */
[----:B------:R-:W-:-:S02]  /*4760*/  UIADD3 UR7, UR6, 0x100, URZ ;  /* 0x0000010006077890 */ /* 0x000fc4000fffe03f */
[----:B------:R-:W-:Y:S02]  /*4770*/  UIADD3 UR16, UR6, 0x180, URZ ;  /* 0x0000018006107890 */ /* 0x000fe4000fffe03f */
[----:B------:R-:W-:Y:S02]  /*4780*/  UIADD3 UR23, UR6, 0x200, URZ ;  /* 0x0000020006177890 */ /* 0x000fe4000fffe03f */
[----:B------:R-:W-:Y:S02]  /*4790*/  UIADD3 UR24, UR6, 0x280, URZ ;  /* 0x0000028006187890 */ /* 0x000fe4000fffe03f */
[----:B------:R-:W-:Y:S02]  /*47a0*/  UIADD3 UR25, UR6, 0x300, URZ ;  /* 0x0000030006197890 */ /* 0x000fe4000fffe03f */
[----:B------:R-:W-:Y:S02]  /*47b0*/  UIADD3 UR26, UR6, 0x380, URZ ;  /* 0x00000380061a7890 */ /* 0x000fe4000fffe03f */
[----:B------:R-:W-:-:S02]  /*47c0*/  UIADD3 UR19, UR6, 0x400, URZ ;  /* 0x0000040006137890 */ /* 0x000fc4000fffe03f */
[----:B------:R-:W-:Y:S02]  /*47d0*/  UIADD3 UR17, UR6, 0x480, URZ ;  /* 0x0000048006117890 */ /* 0x000fe4000fffe03f */
[----:B------:R-:W-:Y:S02]  /*47e0*/  UIADD3 UR20, UR6, 0x500, URZ ;  /* 0x0000050006147890 */ /* 0x000fe4000fffe03f */
[----:B------:R-:W-:Y:S02]  /*47f0*/  UIADD3 UR18, UR6, 0x580, URZ ;  /* 0x0000058006127890 */ /* 0x000fe4000fffe03f */
[----:B------:R-:W-:Y:S02]  /*4800*/  UIADD3 UR22, UR6, 0x600, URZ ;  /* 0x0000060006167890 */ /* 0x000fe4000fffe03f */
[----:B------:R-:W-:Y:S02]  /*4810*/  UIADD3 UR21, UR6, 0x680, URZ ;  /* 0x0000068006157890 */ /* 0x000fe4000fffe03f */
[----:B------:R-:W-:-:S02]  /*4820*/  UIADD3 UR10, UR6, 0x700, URZ ;  /* 0x00000700060a7890 */ /* 0x000fc4000fffe03f */
[----:B------:R-:W-:Y:S01]  /*4830*/  UIADD3 UR11, UR6, 0x2, URZ ;  /* 0x00000002060b7890 */ /* 0x000fe2000fffe03f */
[----:B------:R-:W-:Y:S01]  /*4840*/  UMOV UR27, 0x40000040 ;  /* 0x40000040001b7882 */ /* 0x000fe20000000000 */
[----:B------:R-:W-:Y:S02]  /*4850*/  UIADD3 UR28, UR6, 0x582, URZ ;  /* 0x00000582061c7890 */ /* 0x000fe4000fffe03f */
[----:B------:R-:W-:Y:S01]  /*4860*/  UIADD3 UR30, UR6, 0x602, URZ ;  /* 0x00000602061e7890 */ /* 0x000fe2000fffe03f */
[----:B------:R-:W-:Y:S01]  /*4870*/  UMOV UR31, 0x40000040 ;  /* 0x40000040001f7882 */ /* 0x000fe20000000000 */
[----:B------:R-:W-:Y:S01]  /*4880*/  UIADD3 UR32, UR6, 0x682, URZ ;  /* 0x0000068206207890 */ /* 0x000fe2000fffe03f */
[----:B------:R-:W-:Y:S02]  /*4890*/  WARPGROUP.DEPBAR.LE gsb0, 0x0 ;  /* 0x00008000000079c5 */ /* 0x000fe40000010000 */
[----:B------:R-:W-:-:S06]  /*48a0*/  WARPGROUP.ARRIVE ;  /* 0x00000000000079c5 */ /* 0x000fcc0000000000 */
[----:B------:R-:W-:Y:S01]  /*48b0*/  HGMMA.64x16x16.F32.BF16 R128, gdesc[UR12], R128, gsb0 ;  /* 0x002000000c8079f0 */ /* 0x000fe20008001880 */
[----:B------:R-:W-:Y:S01]  /*48c0*/  UMOV UR12, UR8 ;  /* 0x00000008000c7c82 */ /* 0x000fe20008000000 */
[----:B------:R-:W-:Y:S01]  /*48d0*/  UMOV UR13, UR9 ;  /* 0x00000009000d7c82 */ /* 0x000fe20008000000 */
[----:B------:R-:W-:Y:S01]  /*48e0*/  UMOV UR14, UR7 ;  /* 0x00000007000e7c82 */ /* 0x000fe20008000000 */
        /* <DEDUP_REMOVED lines=17> */
[----:B------:R-:W-:Y:S01]  /*4a00*/  UMOV UR23, 0x40000040 ;  /* 0x4000004000177882 */ /* 0x000fe20000000000 */
        /* <DEDUP_REMOVED lines=77> */
[----:B------:R-:W-:Y:S02]  /*4ee0*/  UIADD3 UR9, UR6, 0x402, URZ ;  /* 0x0000040206097890 */ /* 0x000fe4000fffe03f */
[----:B------:R-:W-:Y:S01]  /*4ef0*/  UIADD3 UR10, UR6, 0x482, URZ ;  /* 0x00000482060a7890 */ /* 0x000fe2000fffe03f */
[----:B------:R-:W-:Y:S02]  /*4f00*/  WARPGROUP.DEPBAR.LE gsb0, 0x0 ;  /* 0x00008000000079c5 */ /* 0x000fe40000010000 */
[----:B------:R-:W-:-:S06]  /*4f10*/  WARPGROUP.ARRIVE ;  /* 0x00000000000079c5 */ /* 0x000fcc0000000000 */
[----:B------:R-:W-:Y:S01]  /*4f20*/  HGMMA.64x16x16.F32.BF16 R24, gdesc[UR12], R24, gsb0 ;  /* 0x002000000c1879f0 */ /* 0x000fe20008001818 */
[----:B------:R-:W-:Y:S01]  /*4f30*/  UMOV UR12, UR7 ;  /* 0x00000007000c7c82 */ /* 0x000fe20008000000 */
[----:B------:R-:W-:Y:S01]  /*4f40*/  UMOV UR13, 0x40000040 ;  /* 0x40000040000d7882 */ /* 0x000fe20000000000 */
[----:B------:R-:W-:Y:S01]  /*4f50*/  UMOV UR14, UR11 ;  /* 0x0000000b000e7c82 */ /* 0x000fe20008000000 */
[----:B------:R-:W-:Y:S01]  /*4f60*/  UMOV UR15, 0x40000040 ;  /* 0x40000040000f7882 */ /* 0x000fe20000000000 */
[----:B------:R-:W-:Y:S01]  /*4f70*/  UMOV UR21, UR13 ;  /* 0x0000000d00157c82 */ /* 0x000fe20008000000 */
[----:B------:R-:W-:Y:S01]  /*4f80*/  UMOV UR25, UR13 ;  /* 0x0000000d00197c82 */ /* 0x000fe20008000000 */
[----:B------:R-:W-:Y:S01]  /*4f90*/  UMOV UR29, UR13 ;  /* 0x0000000d001d7c82 */ /* 0x000fe20008000000 */
[----:B------:R-:W-:Y:S02]  /*4fa0*/  UIADD3 UR7, UR8, 0x4, URZ ;  /* 0x0000000408077890 */ /* 0x000fe4000fffe03f */
[----:B------:R-:W-:Y:S01]  /*4fb0*/  UIADD3 UR11, UR6, 0x4, URZ ;  /* 0x00000004060b7890 */ /* 0x000fe2000fffe03f */
[----:B------:R-:W-:-:S02]  /*4fc0*/  WARPGROUP.DEPBAR.LE gsb0, 0x0 ;  /* 0x00008000000079c5 */ /* 0x000fc40000010000 */
[----:B------:R-:W-:-:S06]  /*4fd0*/  WARPGROUP.ARRIVE ;  /* 0x00000000000079c5 */ /* 0x000fcc0000000000 */
[----:B------:R-:W-:Y:S01]  /*4fe0*/  HGMMA.64x16x16.F32.BF16 R136, gdesc[UR12], R136, gsb0 ;  /* 0x002000000c8879f0 */ /* 0x000fe20008001888 */
[----:B------:R-:W-:Y:S01]  /*4ff0*/  UMOV UR14, UR16 ;  /* 0x00000010000e7c82 */ /* 0x000fe20008000000 */
[----:B------:R-:W-:Y:S01]  /*5000*/  UMOV UR15, 0x40000040 ;  /* 0x40000040000f7882 */ /* 0x000fe20000000000 */
[----:B------:R-:W-:Y:S01]  /*5010*/  UMOV UR16, UR12 ;  /* 0x0000000c00107c82 */ /* 0x000fe20008000000 */
[----:B------:R-:W-:Y:S02]  /*5020*/  WARPGROUP.DEPBAR.LE gsb0, 0x0 ;  /* 0x00008000000079c5 */ /* 0x000fe40000010000 */
[----:B------:R-:W-:-:S06]  /*5030*/  WARPGROUP.ARRIVE ;  /* 0x00000000000079c5 */ /* 0x000fcc0000000000 */
[----:B------:R-:W-:Y:S01]  /*5040*/  HGMMA.64x16x16.F32.BF16 R128, gdesc[UR12], R128, gsb0 ;  /* 0x002000000c8079f0 */ /* 0x000fe20008001880 */
[----:B------:R-:W-:Y:S01]  /*5050*/  UMOV UR14, UR19 ;  /* 0x00000013000e7c82 */ /* 0x000fe20008000000 */
[----:B------:R-:W-:Y:S01]  /*5060*/  UMOV UR15, 0x40000040 ;  /* 0x40000040000f7882 */ /* 0x000fe20000000000 */
[----:B------:R-:W-:Y:S01]  /*5070*/  UMOV UR19, 0x40000040 ;  /* 0x4000004000137882 */ /* 0x000fe20000000000 */
[----:B------:R-:W-:Y:S02]  /*5080*/  WARPGROUP.DEPBAR.LE gsb0, 0x0 ;  /* 0x00008000000079c5 */ /* 0x000fe40000010000 */
        /* <DEDUP_REMOVED lines=20> */
[----:B------:R-:W-:Y:S02]  /*51d0*/  UIADD3 UR16, UR6, 0x702, URZ ;  /* 0x0000070206107890 */ /* 0x000fe4000fffe03f */
[----:B------:R-:W-:Y:S02]  /*51e0*/  UIADD3 UR17, UR6, 0x184, URZ ;  /* 0x0000018406117890 */ /* 0x000fe4000fffe03f */
[----:B------:R-:W-:Y:S02]  /*51f0*/  UIADD3 UR18, UR6, 0x204, URZ ;  /* 0x0000020406127890 */ /* 0x000fe4000fffe03f */
[----:B------:R-:W-:Y:S01]  /*5200*/  UIADD3 UR19, UR6, 0x284, URZ ;  /* 0x0000028406137890 */ /* 0x000fe2000fffe03f */
[----:B------:R-:W-:Y:S02]  /*5210*/  WARPGROUP.DEPBAR.LE gsb0, 0x0 ;  /* 0x00008000000079c5 */ /* 0x000fe40000010000 */
[----:B------:R-:W-:-:S06]  /*5220*/  WARPGROUP.ARRIVE ;  /* 0x00000000000079c5 */ /* 0x000fcc0000000000 */
[----:B------:R-:W-:Y:S01]  /*5230*/  HGMMA.64x16x16.F32.BF16 R88, gdesc[UR20], R88, gsb0 ;  /* 0x00200000145879f0 */ /* 0x000fe20008001858 */
[----:B------:R-:W-:Y:S02]  /*5240*/  UIADD3 UR20, UR6, 0x304, URZ ;  /* 0x0000030406147890 */ /* 0x000fe4000fffe03f */
[----:B------:R-:W-:Y:S01]  /*5250*/  UIADD3 UR21, UR6, 0x384, URZ ;  /* 0x0000038406157890 */ /* 0x000fe2000fffe03f */
        /* <DEDUP_REMOVED lines=587> */
[----:B------:R-:W-:Y:S01]  /*7710*/  BPT.TRAP 0x1 ;  /* 0x000000040000795c */ /* 0x000fe20000300000 */
.L_x_23:
[----:B------:R-:W-:Y:S01]  /*7720*/  ULEA UR6, UR5, UR37, 0x3 ;  /* 0x0000002505067291 */ /* 0x000fe2000f8e183f */
[----:B------:R-:W-:-:S03]  /*7730*/  ISETP.GT.U32.AND P1, PT, R19, 0x1, PT ;  /* 0x000000011300780c */ /* 0x000fc60003f24070 */
[----:B------:R-:W-:-:S04]  /*7740*/  UIADD3 UR6, UR6, 0x10, URZ ;  /* 0x0000001006067890 */ /* 0x000fc8000fffe03f */
[----:B------:R-:W-:-:S09]  /*7750*/  UPRMT UR6, URZ, 0x654, UR6 ;  /* 0x000006543f067896 */ /* 0x000fd20008000006 */
[----:B------:R-:W-:Y:S01]  /*7760*/  SYNCS.ARRIVE.TRANS64.RED.A1T0 RZ, [UR6], RZ ;  /* 0x000000ffffff79a7 */ /* 0x000fe20008100406 */
[----:B------:R-:W-:Y:S05]  /*7770*/  @P1 BRA `(.L_x_24) ;  /* 0x0000000000041947 */ /* 0x000fea0003800000 */
[----:B------:R-:W-:Y:S01]  /*7780*/  BPT.TRAP 0x1 ;  /* 0x000000040000795c */ /* 0x000fe20000300000 */
.L_x_24:
[----:B------:R-:W-:Y:S01]  /*7790*/  UIADD3 UR4, UR4, 0x1, URZ ;  /* 0x0000000104047890 */ /* 0x000fe2000fffe03f */
[C---:B------:R-:W-:Y:S01]  /*77a0*/  ISETP.GT.AND P1, PT, R3.reuse, 0x1, PT ;  /* 0x000000010300780c */ /* 0x040fe20003f24270 */
[----:B------:R-:W-:Y:S01]  /*77b0*/  UIADD3 UR5, UR5, 0x1, URZ ;  /* 0x0000000105057890 */ /* 0x000fe2000fffe03f */
[----:B------:R-:W-:Y:S01]  /*77c0*/  VIADD R3, R3, 0xffffffff ;  /* 0xffffffff03037836 */ /* 0x000fe20000000000 */
[----:B------:R-:W-:Y:S02]  /*77d0*/  UISETP.NE.AND UP0, UPT, UR4, 0x2, UPT ;  /* 0x000000020400788c */ /* 0x000fe4000bf05270 */
[----:B------:R-:W-:Y:S02]  /*77e0*/  UISETP.NE.AND UP1, UPT, UR5, 0x2, UPT ;  /* 0x000000020500788c */ /* 0x000fe4000bf25270 */
[----:B------:R-:W-:Y:S02]  /*77f0*/  USEL UR6, URZ, 0x1, UP0 ;  /* 0x000000013f067887 */ /* 0x000fe40008000000 */
[----:B------:R-:W-:-:S02]  /*7800*/  USEL UR4, UR4, URZ, UP0 ;  /* 0x0000003f04047287 */ /* 0x000fc40008000000 */
[----:B------:R-:W-:Y:S02]  /*7810*/  USEL UR5, UR5, URZ, UP1 ;  /* 0x0000003f05057287 */ /* 0x000fe40008800000 */
[----:B------:R-:W-:Y:S01]  /*7820*/  LOP3.LUT R6, R6, UR6, RZ, 0x3c, !PT ;  /* 0x0000000606067c12 */ /* 0x000fe2000f8e3cff */
[----:B------:R-:W-:Y:S09]  /*7830*/  @P1 BRA `(.L_x_25) ;  /* 0xffffffcc00741947 */ /* 0x000ff2000383ffff */
.L_x_18:
[----:B------:R-:W2:Y:S02]  /*7840*/  LDC R3, c[0x0][0x28c] ;  /* 0x0000a300ff037b82 */ /* 0x000ea40000000800 */
[----:B--2---:R-:W-:-:S13]  /*7850*/  ISETP.GE.AND P1, PT, R3, 0x1, PT ;  /* 0x000000010300780c */ /* 0x004fda0003f26270 */
[----:B------:R-:W-:Y:S05]  /*7860*/  @!P1 BRA `(.L_x_26) ;  /* 0x0000000000309947 */ /* 0x000fea0003800000 */
[----:B------:R-:W-:Y:S05]  /*7870*/  @!P0 BRA `(.L_x_27) ;  /* 0x0000000000048947 */ /* 0x000fea0003800000 */
[----:B------:R-:W-:Y:S01]  /*7880*/  BPT.TRAP 0x1 ;  /* 0x000000040000795c */ /* 0x000fe20000300000 */
.L_x_27:
[----:B------:R-:W-:Y:S02]  /*7890*/  R2UR UR4, R0 ;  /* 0x00000000000472ca */ /* 0x000fe400000e0000 */
[----:B------:R-:W-:-:S11]  /*78a0*/  ISETP.GT.U32.AND P0, PT, R19, 0x1, PT ;  /* 0x000000011300780c */ /* 0x000fd60003f04070 */
[----:B------:R-:W-:-:S04]  /*78b0*/  UIADD3 UR4, UR4, UR36, URZ ;  /* 0x0000002404047290 */ /* 0x000fc8000fffe03f */
[----:B------:R-:W-:-:S04]  /*78c0*/  USHF.L.U32 UR4, UR4, 0x3, URZ ;  /* 0x0000000304047899 */ /* 0x000fc8000800063f */
[----:B------:R-:W-:-:S04]  /*78d0*/  ULOP3.LUT UR4, UR4, 0x8, URZ, 0xc0, !UPT ;  /* 0x0000000804047892 */ /* 0x000fc8000f8ec03f */
[----:B------:R-:W-:-:S04]  /*78e0*/  UIADD3 UR4, UR37, 0x10, UR4 ;  /* 0x0000001025047890 */ /* 0x000fc8000fffe004 */
[----:B------:R-:W-:-:S09]  /*78f0*/  UPRMT UR4, URZ, 0x654, UR4 ;  /* 0x000006543f047896 */ /* 0x000fd20008000004 */
[----:B------:R-:W-:Y:S01]  /*7900*/  SYNCS.ARRIVE.TRANS64.RED.A1T0 RZ, [UR4], RZ ;  /* 0x000000ffffff79a7 */ /* 0x000fe20008100404 */
[----:B------:R-:W-:Y:S05]  /*7910*/  @P0 BRA `(.L_x_26) ;  /* 0x0000000000040947 */ /* 0x000fea0003800000 */
[----:B------:R-:W-:Y:S01]  /*7920*/  BPT.TRAP 0x1 ;  /* 0x000000040000795c */ /* 0x000fe20000300000 */
.L_x_26:
[----:B------:R-:W2:Y:S01]  /*7930*/  LDC R7, c[0x0][0x288] ;  /* 0x0000a200ff077b82 */ /* 0x000ea20000000800 */
[----:B------:R-:W-:Y:S01]  /*7940*/  UIADD3 UR36, UR39, UR36, URZ ;  /* 0x0000002427247290 */ /* 0x000fe2000fffe03f */
[----:B01----:R-:W-:Y:S01]  /*7950*/  LOP3.LUT R4, R18, 0x60, RZ, 0xc0, !PT ;  /* 0x0000006012047812 */ /* 0x003fe200078ec0ff */
[----:B------:R-:W-:Y:S01]  /*7960*/  IMAD R9, R148, 0xf0, RZ ;  /* 0x000000f094097824 */ /* 0x000fe200078e02ff */
[----:B------:R-:W-:Y:S01]  /*7970*/  LOP3.LUT R0, R22, 0x1, RZ, 0xc0, !PT ;  /* 0x0000000116007812 */ /* 0x000fe200078ec0ff */
[----:B------:R-:W-:Y:S01]  /*7980*/  USHF.R.U32.HI UR4, URZ, 0x1, UR36 ;  /* 0x000000013f047899 */ /* 0x000fe20008011624 */
[----:B------:R-:W-:Y:S01]  /*7990*/  SHF.R.U32.HI R3, RZ, 0x2, R18 ;  /* 0x00000002ff037819 */ /* 0x000fe20000011612 */
[----:B------:R-:W-:Y:S01]  /*79a0*/  IMAD.SHL.U32 R15, R146, 0x80, RZ ;  /* 0x00000080920f7824 */ /* 0x000fe200078e00ff */
[----:B------:R-:W-:Y:S01]  /*79b0*/  SHF.R.U32.HI R6, RZ, 0x1, R4 ;  /* 0x00000001ff067819 */ /* 0x000fe20000011604 */
[----:B------:R-:W-:Y:S01]  /*79c0*/  IMAD.SHL.U32 R4, R0, 0x40, RZ ;  /* 0x0000004000047824 */ /* 0x000fe200078e00ff */
[----:B------:R-:W-:Y:S01]  /*79d0*/  LOP3.LUT R3, R3, 0x7, RZ, 0xc0, !PT ;  /* 0x0000000703037812 */ /* 0x000fe200078ec0ff */
[----:B------:R-:W-:Y:S01]  /*79e0*/  ULOP3.LUT UR4, UR4, 0x1, URZ, 0xc0, !UPT ;  /* 0x0000000104047892 */ /* 0x000fe2000f8ec03f */
[----:B------:R-:W-:Y:S01]  /*79f0*/  IMAD.SHL.U32 R12, R18, 0x2, RZ ;  /* 0x00000002120c7824 */ /* 0x000fe200078e00ff */
[----:B------:R-:W-:Y:S01]  /*7a00*/  ULDC UR8, c[0x0][0x284] ;  /* 0x0000a10000087ab9 */ /* 0x000fe20000000800 */
[--C-:B------:R-:W-:Y:S01]  /*7a10*/  IADD3 R5, RZ, -R6, -R3.reuse ;  /* 0x80000006ff057210 */ /* 0x100fe20007ffe803 */
[----:B------:R-:W-:Y:S01]  /*7a20*/  UISETP.GT.U32.AND UP1, UPT, UR36, 0x1, UPT ;  /* 0x000000012400788c */ /* 0x000fe2000bf24070 */
[----:B------:R-:W-:Y:S01]  /*7a30*/  LOP3.LUT R3, R4, 0x40, R3, 0xe2, !PT ;  /* 0x0000004004037812 */ /* 0x000fe200078ee203 */
[----:B------:R-:W-:Y:S01]  /*7a40*/  UISETP.NE.U32.AND UP0, UPT, UR4, 0x1, UPT ;  /* 0x000000010400788c */ /* 0x000fe2000bf05070 */
[----:B------:R-:W-:Y:S01]  /*7a50*/  LOP3.LUT R4, R18, 0x3, RZ, 0xc0, !PT ;  /* 0x0000000312047812 */ /* 0x000fe200078ec0ff */
[----:B------:R-:W-:Y:S01]  /*7a60*/  ULDC.64 UR6, c[0x0][0x5d0] ;  /* 0x0001740000067ab9 */ /* 0x000fe20000000a00 */
[----:B------:R-:W-:Y:S01]  /*7a70*/  SHF.R.S32.HI R149, RZ, 0x1f, R147 ;  /* 0x0000001fff957819 */ /* 0x000fe20000011493 */
[----:B------:R-:W-:Y:S01]  /*7a80*/  UISETP.LT.U32.AND UP1, UPT, UR39, 0x2, UP1 ;  /* 0x000000022700788c */ /* 0x000fe20008f21070 */
[C---:B------:R-:W-:Y:S01]  /*7a90*/  LOP3.LUT R12, R9.reuse, 0x6, R12, 0xf8, !PT ;  /* 0x00000006090c7812 */ /* 0x040fe200078ef80c */
[----:B------:R-:W-:Y:S01]  /*7aa0*/  UISETP.GT.U32.AND UP0, UPT, UR39, 0x1, !UP0 ;  /* 0x000000012700788c */ /* 0x000fe2000c704070 */
[----:B--2---:R-:W-:Y:S01]  /*7ab0*/  ISETP.GE.AND P0, PT, R9, R7, PT ;  /* 0x000000070900720c */ /* 0x004fe20003f06270 */
[----:B------:R-:W-:Y:S01]  /*7ac0*/  IMAD R8, R4, -0x2, R7 ;  /* 0xfffffffe04087824 */ /* 0x000fe200078e0207 */
[----:B------:R-:W-:Y:S01]  /*7ad0*/  SHF.R.S32.HI R13, RZ, 0x1f, R12 ;  /* 0x0000001fff0d7819 */ /* 0x000fe2000001140c */
[----:B------:R-:W-:Y:S01]  /*7ae0*/  IMAD R4, R149, UR6, RZ ;  /* 0x0000000695047c24 */ /* 0x000fe2000f8e02ff */
[----:B------:R-:W-:Y:S01]  /*7af0*/  ISETP.GE.OR P0, PT, R15, UR8, P0 ;  /* 0x000000080f007c0c */ /* 0x000fe20008706670 */
[----:B------:R-:W-:Y:S01]  /*7b00*/  IMAD.WIDE R10, R146, 0x80, RZ ;  /* 0x00000080920a7825 */ /* 0x000fe200078e02ff */
[----:B------:R-:W-:-:S02]  /*7b10*/  USEL UR5, URZ, 0x1, !UP1 ;  /* 0x000000013f057887 */ /* 0x000fc4000c800000 */
[----:B------:R-:W-:Y:S01]  /*7b20*/  USEL UR4, URZ, 0x1, !UP0 ;  /* 0x000000013f047887 */ /* 0x000fe2000c000000 */
[----:B------:R-:W-:Y:S01]  /*7b30*/  IMAD R0, R0, -0x40, R5 ;  /* 0xffffffc000007824 */ /* 0x000fe200078e0205 */
[----:B------:R-:W-:Y:S01]  /*7b40*/  LOP3.LUT R163, R10, R3, R6, 0xfe, !PT ;  /* 0x000000030aa37212 */ /* 0x000fe200078efe06 */
[C---:B------:R-:W-:Y:S01]  /*7b50*/  IMAD R7, R147.reuse, UR7, R4 ;  /* 0x0000000793077c24 */ /* 0x040fe2000f8e0204 */
[----:B------:R-:W-:Y:S01]  /*7b60*/  ULOP3.LUT UR36, UR36, 0x1, URZ, 0xc0, !UPT ;  /* 0x0000000124247892 */ /* 0x000fe2000f8ec03f */
[----:B------:R-:W-:Y:S01]  /*7b70*/  IMAD.WIDE.U32 R4, R147, UR6, R12 ;  /* 0x0000000693047c25 */ /* 0x000fe2000f8e000c */
[----:B------:R-:W-:Y:S01]  /*7b80*/  ULOP3.LUT UR38, UR4, UR38, UR5, 0x96, !UPT ;  /* 0x0000002604267292 */ /* 0x000fe2000f8e9605 */
[----:B------:R-:W-:Y:S02]  /*7b90*/  IADD3 R3, -R15, UR8, R0 ;  /* 0x000000080f037c10 */ /* 0x000fe4000fffe100 */
[----:B------:R-:W-:Y:S02]  /*7ba0*/  IMAD.IADD R7, R5, 0x1, R7 ;  /* 0x0000000105077824 */ /* 0x000fe400078e0207 */
[----:B------:R-:W-:-:S02]  /*7bb0*/  IMAD.IADD R8, R8, 0x1, -R9 ;  /* 0x0000000108087824 */ /* 0x000fc400078e0a09 */
[----:B------:R-:W-:Y:S02]  /*7bc0*/  IMAD.MOV.U32 R0, RZ, RZ, -0x1 ;  /* 0xffffffffff007424 */ /* 0x000fe400078e00ff */
[----:B------:R-:W-:Y:S01]  /*7bd0*/  IMAD.MOV.U32 R6, RZ, RZ, R4 ;  /* 0x000000ffff067224 */ /* 0x000fe200078e0004 */
[----:B------:R-:W-:Y:S06]  /*7be0*/  @P0 BRA `(.L_x_28) ;  /* 0x0000007800dc0947 */ /* 0x000fec0003800000 */
[----:B------:R-:W0:Y:S01]  /*7bf0*/  LDC.64 R4, c[0x0][0x5c8] ;  /* 0x00017200ff047b82 */ /* 0x000e220000000a00 */
[----:B-----5:R-:W-:Y:S01]  /*7c00*/  FSETP.NEU.AND P0, PT, R144, RZ, PT ;  /* 0x000000ff9000720b */ /* 0x020fe20003f0d000 */
[----:B------:R-:W-:Y:S01]  /*7c10*/  BSSY B0, `(.L_x_28) ;  /* 0x00007b4000007945 */ /* 0x000fe20003800000 */
[----:B------:R-:W-:-:S04]  /*7c20*/  ISETP.GT.AND P1, PT, R8, RZ, PT ;  /* 0x000000ff0800720c */ /* 0x000fc80003f24270 */
[----:B------:R-:W-:Y:S01]  /*7c30*/  ISETP.GT.AND P2, PT, R3, RZ, P1 ;  /* 0x000000ff0300720c */ /* 0x000fe20000f44270 */
[-C--:B0-----:R-:W-:Y:S02]  /*7c40*/  IMAD R14, R11, R4.reuse, RZ ;  /* 0x000000040b0e7224 */ /* 0x081fe400078e02ff */
[----:B------:R-:W-:-:S04]  /*7c50*/  IMAD.WIDE.U32 R6, R163, R4, R6 ;  /* 0x00000004a3067225 */ /* 0x000fc800078e0006 */
[----:B------:R-:W-:-:S04]  /*7c60*/  IMAD R9, R163, R5, R14 ;  /* 0x00000005a3097224 */ /* 0x000fc800078e020e */
[----:B------:R-:W-:Y:S01]  /*7c70*/  IMAD.IADD R9, R7, 0x1, R9 ;  /* 0x0000000107097824 */ /* 0x000fe200078e0209 */
[----:B------:R-:W-:Y:S06]  /*7c80*/  @!P0 BRA `(.L_x_29) ;  /* 0x0000005000588947 */ /* 0x000fec0003800000 */
[----:B------:R-:W0:Y:S01]  /*7c90*/  LDC.64 R20, c[0x0][0x5b8] ;  /* 0x00016e00ff147b82 */ /* 0x000e220000000a00 */
[----:B------:R-:W-:-:S07]  /*7ca0*/  ULDC.64 UR4, c[0x0][0x5c0] ;  /* 0x0001700000047ab9 */ /* 0x000fce0000000a00 */
[----:B------:R-:W1:Y:S08]  /*7cb0*/  LDC.64 R160, c[0x0][0x5b0] ;  /* 0x00016c00ffa07b82 */ /* 0x000e700000000a00 */
[----:B------:R-:W2:Y:S01]  /*7cc0*/  LDC.64 R14, c[0x0][0x5a8] ;  /* 0x00016a00ff0e7b82 */ /* 0x000ea20000000a00 */
[-C--:B0-----:R-:W-:Y:S02]  /*7cd0*/  IMAD R10, R149, R20.reuse, RZ ;  /* 0x00000014950a7224 */ /* 0x081fe400078e02ff */
[----:B------:R-:W-:-:S04]  /*7ce0*/  IMAD.WIDE.U32 R154, R147, R20, R12 ;  /* 0x00000014939a7225 */ /* 0x000fc800078e000c */
[----:B------:R-:W-:Y:S02]  /*7cf0*/  IMAD R157, R147, R21, R10 ;  /* 0x00000015939d7224 */ /* 0x000fe400078e020a */
[-C--:B-1----:R-:W-:Y:S02]  /*7d00*/  IMAD R10, R11, R160.reuse, RZ ;  /* 0x000000a00b0a7224 */ /* 0x082fe400078e02ff */
[----:B------:R-:W-:Y:S02]  /*7d10*/  IMAD.IADD R149, R155, 0x1, R157 ;  /* 0x000000019b957824 */ /* 0x000fe400078e029d */
[----:B------:R-:W-:Y:S02]  /*7d20*/  IMAD.MOV.U32 R148, RZ, RZ, R154 ;  /* 0x000000ffff947224 */ /* 0x000fe400078e009a */
[C---:B------:R-:W-:Y:S02]  /*7d30*/  IMAD R159, R163.reuse, R161, R10 ;  /* 0x000000a1a39f7224 */ /* 0x040fe400078e020a */
[----:B------:R-:W-:-:S04]  /*7d40*/  IMAD.WIDE.U32 R10, R163, R160, R148 ;  /* 0x000000a0a30a7225 */ /* 0x000fc800078e0094 */
[----:B------:R-:W-:Y:S01]  /*7d50*/  IMAD.IADD R7, R11, 0x1, R159 ;  /* 0x000000010b077824 */ /* 0x000fe200078e029f */
[----:B--2---:R-:W-:-:S04]  /*7d60*/  LEA R150, P0, R10, R14, 0x1 ;  /* 0x0000000e0a967211 */ /* 0x004fc800078008ff */
[----:B------:R-:W-:-:S05]  /*7d70*/  LEA.HI.X R151, R10, R15, R7, 0x1, P0 ;  /* 0x0000000f0a977211 */ /* 0x000fca00000f0c07 */
[----:B------:R0:W2:Y:S01]  /*7d80*/  @P2 LDG.E.LTC128B.U16 R21, desc[UR58][R150.64] ;  /* 0x0000003a96152981 */ /* 0x0000a2000c1e1520 */
[C---:B------:R-:W-:Y:S01]  /*7d90*/  LEA R10, P0, R6.reuse, UR4, 0x1 ;  /* 0x00000004060a7c11 */ /* 0x040fe2000f8008ff */
[----:B------:R-:W-:Y:S01]  /*7da0*/  IMAD.WIDE.U32 R152, R163, R160, R12 ;  /* 0x000000a0a3987225 */ /* 0x000fe200078e000c */
[----:B------:R-:W-:Y:S02]  /*7db0*/  BSSY B1, `(.L_x_30) ;  /* 0x0000012000017945 */ /* 0x000fe40003800000 */
[----:B------:R-:W-:Y:S01]  /*7dc0*/  LEA.HI.X R11, R6, UR5, R9, 0x1, P0 ;  /* 0x00000005060b7c11 */ /* 0x000fe200080f0c09 */
[----:B------:R-:W-:Y:S01]  /*7dd0*/  IMAD.IADD R153, R159, 0x1, R153 ;  /* 0x000000019f997824 */ /* 0x000fe200078e0299 */
[----:B------:R-:W-:Y:S01]  /*7de0*/  ISETP.GT.AND P0, PT, R8, 0x1, PT ;  /* 0x000000010800780c */ /* 0x000fe20003f04270 */
[----:B------:R-:W-:-:S03]  /*7df0*/  IMAD.WIDE.U32 R152, R147, R20, R152 ;  /* 0x0000001493987225 */ /* 0x000fc600078e0098 */
[----:B------:R-:W-:Y:S02]  /*7e00*/  ISETP.GT.AND P3, PT, R3, RZ, P0 ;  /* 0x000000ff0300720c */ /* 0x000fe40000764270 */
[C---:B0-----:R-:W-:Y:S01]  /*7e10*/  SHF.L.U64.HI R151, R160.reuse, 0x3, R161 ;  /* 0x00000003a0977819 */ /* 0x041fe200000102a1 */
[----:B------:R-:W-:Y:S01]  /*7e20*/  IMAD.SHL.U32 R150, R160, 0x8, RZ ;  /* 0x00000008a0967824 */ /* 0x000fe200078e00ff */
[----:B------:R-:W-:Y:S01]  /*7e30*/  LEA R6, P4, R152, R14, 0x1 ;  /* 0x0000000e98067211 */ /* 0x000fe200078808ff */
[----:B--2---:R-:W-:-:S04]  /*7e40*/  IMAD.U32 R7, R21, 0x10000, RZ ;  /* 0x0001000015077824 */ /* 0x004fc800078e00ff */
[----:B------:R-:W-:-:S04]  /*7e50*/  FMUL R7, R7, R144 ;  /* 0x0000009007077220 */ /* 0x000fc80000400000 */
[----:B------:R-:W-:-:S05]  /*7e60*/  FFMA R7, R136, R23, R7 ;  /* 0x0000001788077223 */ /* 0x000fca0000000007 */
[----:B------:R-:W-:Y:S01]  /*7e70*/  F2FP.BF16.F32.PACK_AB R9, RZ, R7 ;  /* 0x00000007ff09723e */ /* 0x000fe200000010ff */
[----:B------:R-:W-:-:S04]  /*7e80*/  IMAD.IADD R7, R157, 0x1, R153 ;  /* 0x000000019d077824 */ /* 0x000fc800078e0299 */
[----:B------:R0:W-:Y:S01]  /*7e90*/  @P2 STG.E.U16 desc[UR58][R10.64], R9 ;  /* 0x000000090a002986 */ /* 0x0001e2000c10153a */
[----:B------:R-:W-:Y:S01]  /*7ea0*/  LEA.HI.X R7, R152, R15, R7, 0x1, P4 ;  /* 0x0000000f98077211 */ /* 0x000fe200020f0c07 */
[----:B------:R-:W-:Y:S06]  /*7eb0*/  @!P3 BRA `(.L_x_31) ;  /* 0x000000000004b947 */ /* 0x000fec0003800000 */
[----:B------:R1:W5:Y:S02]  /*7ec0*/  LDG.E.LTC128B.U16 R21, desc[UR58][R6.64+0x2] ;  /* 0x0000023a06157981 */ /* 0x000364000c1e1520 */
.L_x_31:
[----:B------:R-:W-:Y:S05]  /*7ed0*/  BSYNC B1 ;  /* 0x0000000000017941 */ /* 0x000fea0003800000 */
.L_x_30:
[----:B0----5:R-:W-:Y:S01]  /*7ee0*/  IMAD.U32 R9, R21, 0x10000, RZ ;  /* 0x0001000015097824 */ /* 0x021fe200078e00ff */
[----:B------:R-:W-:Y:S01]  /*7ef0*/  ISETP.GT.AND P1, PT, R3, 0x8, P1 ;  /* 0x000000080300780c */ /* 0x000fe20000f24270 */
[----:B------:R-:W-:Y:S01]  /*7f00*/  IMAD.WIDE.U32 R150, R163, R160, R150 ;  /* 0x000000a0a3967225 */ /* 0x000fe200078e0096 */
[----:B------:R-:W-:-:S03]  /*7f10*/  PRMT R146, R21, 0x7610, R146 ;  /* 0x0000761015927816 */ /* 0x000fc60000000092 */
[----:B------:R-:W-:Y:S01]  /*7f20*/  FMUL R136, R9, R144 ;  /* 0x0000009009887220 */ /* 0x000fe20000400000 */
[----:B------:R-:W-:Y:S01]  /*7f30*/  IMAD.IADD R159, R159, 0x1, R151 ;  /* 0x000000019f9f7824 */ /* 0x000fe200078e0297 */
[----:B------:R-:W-:Y:S02]  /*7f40*/  IADD3 R154, P2, R154, R150, RZ ;  /* 0x000000969a9a7210 */ /* 0x000fe40007f5e0ff */
[----:B------:R-:W-:-:S03]  /*7f50*/  FFMA R137, R137, R23, R136 ;  /* 0x0000001789897223 */ /* 0x000fc60000000088 */
[----:B------:R-:W-:Y:S01]  /*7f60*/  IMAD.X R148, R159, 0x1, R149, P2 ;  /* 0x000000019f947824 */ /* 0x000fe200010e0695 */
[C---:B------:R-:W-:Y:S02]  /*7f70*/  LEA R136, P2, R154.reuse, R14, 0x1 ;  /* 0x0000000e9a887211 */ /* 0x040fe400078408ff */
[----:B------:R-:W-:Y:S02]  /*7f80*/  F2FP.BF16.F32.PACK_AB R9, RZ, R137 ;  /* 0x00000089ff09723e */ /* 0x000fe400000010ff */
[--C-:B------:R-:W-:Y:S02]  /*7f90*/  LEA.HI.X R137, R154, R15, R148.reuse, 0x1, P2 ;  /* 0x0000000f9a897211 */ /* 0x100fe400010f0c94 */
[----:B------:R-:W-:-:S05]  /*7fa0*/  PRMT R148, R9, 0x7610, R148 ;  /* 0x0000761009947816 */ /* 0x000fca0000000094 */
[----:B------:R0:W-:Y:S04]  /*7fb0*/  @P3 STG.E.U16 desc[UR58][R10.64+0x2], R148 ;  /* 0x000002940a003986 */ /* 0x0001e8000c10153a */
[----:B------:R-:W2:Y:S01]  /*7fc0*/  @P1 LDG.E.LTC128B.U16 R146, desc[UR58][R136.64] ;  /* 0x0000003a88921981 */ /* 0x000ea2000c1e1520 */
[----:B------:R-:W-:Y:S01]  /*7fd0*/  IADD3 R12, P2, R12, R150, RZ ;  /* 0x000000960c0c7210 */ /* 0x000fe20007f5e0ff */
[----:B------:R-:W-:Y:S01]  /*7fe0*/  BSSY B1, `(.L_x_32) ;  /* 0x0000011000017945 */ /* 0x000fe20003800000 */
[----:B------:R-:W-:-:S03]  /*7ff0*/  ISETP.GT.AND P0, PT, R3, 0x8, P0 ;  /* 0x000000080300780c */ /* 0x000fc60000704270 */
[----:B------:R-:W-:Y:S02]  /*8000*/  IMAD.X R13, R13, 0x1, R159, P2 ;  /* 0x000000010d0d7824 */ /* 0x000fe400010e069f */
[----:B------:R-:W-:Y:S01]  /*8010*/  IMAD.WIDE.U32 R20, R147, R20, R12 ;  /* 0x0000001493147225 */ /* 0x000fe200078e000c */
[C---:B------:R-:W-:Y:S02]  /*8020*/  SHF.L.U64.HI R13, R4.reuse, 0x4, R5 ;  /* 0x00000004040d7819 */ /* 0x040fe40000010205 */
[----:B------:R-:W-:Y:S01]  /*8030*/  LEA R12, P2, R4, R10, 0x4 ;  /* 0x0000000a040c7211 */ /* 0x000fe200078420ff */
[----:B------:R-:W-:Y:S01]  /*8040*/  IMAD.IADD R5, R157, 0x1, R21 ;  /* 0x000000019d057824 */ /* 0x000fe200078e0215 */
[----:B------:R-:W-:-:S03]  /*8050*/  LEA R4, P3, R20, R14, 0x1 ;  /* 0x0000000e14047211 */ /* 0x000fc600078608ff */
[----:B------:R-:W-:Y:S01]  /*8060*/  IMAD.X R13, R13, 0x1, R11, P2 ;  /* 0x000000010d0d7824 */ /* 0x000fe200010e060b */
[----:B------:R-:W-:Y:S01]  /*8070*/  LEA.HI.X R5, R20, R15, R5, 0x1, P3 ;  /* 0x0000000f14057211 */ /* 0x000fe200018f0c05 */
[----:B--2---:R-:W-:-:S04]  /*8080*/  IMAD.U32 R9, R146, 0x10000, RZ ;  /* 0x0001000092097824 */ /* 0x004fc800078e00ff */
[----:B------:R-:W-:-:S04]  /*8090*/  FMUL R9, R9, R144 ;  /* 0x0000009009097220 */ /* 0x000fc80000400000 */
[----:B------:R-:W-:-:S05]  /*80a0*/  FFMA R9, R138, R23, R9 ;  /* 0x000000178a097223 */ /* 0x000fca0000000009 */
[----:B------:R-:W-:-:S05]  /*80b0*/  F2FP.BF16.F32.PACK_AB R9, RZ, R9 ;  /* 0x00000009ff09723e */ /* 0x000fca00000010ff */
[----:B------:R0:W-:Y:S01]  /*80c0*/  @P1 STG.E.U16 desc[UR58][R12.64], R9 ;  /* 0x000000090c001986 */ /* 0x0001e2000c10153a */
[----:B------:R-:W-:Y:S05]  /*80d0*/  @!P0 BRA `(.L_x_33) ;  /* 0x0000000000048947 */ /* 0x000fea0003800000 */
[----:B------:R2:W5:Y:S02]  /*80e0*/  LDG.E.LTC128B.U16 R146, desc[UR58][R4.64+0x2] ;  /* 0x0000023a04927981 */ /* 0x000564000c1e1520 */
.L_x_33:
[----:B------:R-:W-:Y:S05]  /*80f0*/  BSYNC B1 ;  /* 0x0000000000017941 */ /* 0x000fea0003800000 */
.L_x_32:
[----:B0----5:R-:W-:Y:S01]  /*8100*/  IMAD.U32 R9, R146, 0x10000, RZ ;  /* 0x0001000092097824 */ /* 0x021fe200078e00ff */
[----:B------:R-:W-:Y:S01]  /*8110*/  ISETP.GT.AND P1, PT, R8, 0x8, PT ;  /* 0x000000080800780c */ /* 0x000fe20003f24270 */
[----:B------:R-:W-:Y:S02]  /*8120*/  BSSY B1, `(.L_x_34) ;  /* 0x0000008000017945 */ /* 0x000fe40003800000 */
[----:B------:R-:W-:Y:S01]  /*8130*/  FMUL R14, R9, R144 ;  /* 0x00000090090e7220 */ /* 0x000fe20000400000 */
[----:B------:R-:W-:-:S03]  /*8140*/  ISETP.GT.AND P2, PT, R3, RZ, P1 ;  /* 0x000000ff0300720c */ /* 0x000fc60000f44270 */
[----:B------:R-:W-:-:S05]  /*8150*/  FFMA R14, R139, R23, R14 ;  /* 0x000000178b0e7223 */ /* 0x000fca000000000e */
[----:B------:R-:W-:-:S05]  /*8160*/  F2FP.BF16.F32.PACK_AB R14, RZ, R14 ;  /* 0x0000000eff0e723e */ /* 0x000fca00000010ff */
[----:B------:R0:W-:Y:S01]  /*8170*/  @P0 STG.E.U16 desc[UR58][R12.64+0x2], R14 ;  /* 0x0000020e0c000986 */ /* 0x0001e2000c10153a */
[----:B------:R-:W-:Y:S05]  /*8180*/  @!P2 BRA `(.L_x_35) ;  /* 0x000000000004a947 */ /* 0x000fea0003800000 */
[----:B------:R3:W5:Y:S02]  /*8190*/  LDG.E.LTC128B.U16 R146, desc[UR58][R6.64+0x10] ;  /* 0x0000103a06927981 */ /* 0x000764000c1e1520 */
.L_x_35:
[----:B------:R-:W-:Y:S05]  /*81a0*/  BSYNC B1 ;  /* 0x0000000000017941 */ /* 0x000fea0003800000 */
.L_x_34:
[----:B-----5:R-:W-:Y:S01]  /*81b0*/  IMAD.U32 R9, R146, 0x10000, RZ ;  /* 0x0001000092097824 */ /* 0x020fe200078e00ff */
        /* <DEDUP_REMOVED lines=9> */
.L_x_37:
[----:B------:R-:W-:Y:S05]  /*8250*/  BSYNC B1 ;  /* 0x0000000000017941 */ /* 0x000fea0003800000 */
.L_x_36:
[----:B----45:R-:W-:Y:S01]  /*8260*/  IMAD.U32 R9, R146, 0x10000, RZ ;  /* 0x0001000092097824 */ /* 0x030fe200078e00ff */
[----:B------:R-:W-:Y:S01]  /*8270*/  ISETP.GT.AND P1, PT, R3, 0x8, P1 ;  /* 0x000000080300780c */ /* 0x000fe20000f24270 */
[----:B------:R-:W-:Y:S02]  /*8280*/  BSSY B1, `(.L_x_38) ;  /* 0x0000007000017945 */ /* 0x000fe40003800000 */
[----:B0-----:R-:W-:-:S04]  /*8290*/  FMUL R14, R9, R144 ;  /* 0x00000090090e7220 */ /* 0x001fc80000400000 */
[----:B------:R-:W-:-:S05]  /*82a0*/  FFMA R14, R141, R23, R14 ;  /* 0x000000178d0e7223 */ /* 0x000fca000000000e */
[----:B------:R-:W-:-:S05]  /*82b0*/  F2FP.BF16.F32.PACK_AB R14, RZ, R14 ;  /* 0x0000000eff0e723e */ /* 0x000fca00000010ff */
[----:B------:R0:W-:Y:S01]  /*82c0*/  @P3 STG.E.U16 desc[UR58][R10.64+0x12], R14 ;  /* 0x0000120e0a003986 */ /* 0x0001e2000c10153a */
[----:B------:R-:W-:Y:S05]  /*82d0*/  @!P1 BRA `(.L_x_39) ;  /* 0x0000000000049947 */ /* 0x000fea0003800000 */
[----:B------:R4:W5:Y:S02]  /*82e0*/  LDG.E.LTC128B.U16 R146, desc[UR58][R4.64+0x10] ;  /* 0x0000103a04927981 */ /* 0x000964000c1e1520 */
.L_x_39:
[----:B------:R-:W-:Y:S05]  /*82f0*/  BSYNC B1 ;  /* 0x0000000000017941 */ /* 0x000fea0003800000 */
.L_x_38:
[----:B-----5:R-:W-:Y:S01]  /*8300*/  IMAD.U32 R9, R146, 0x10000, RZ ;  /* 0x0001000092097824 */ /* 0x020fe200078e00ff */
[----:B------:R-:W-:Y:S01]  /*8310*/  ISETP.GT.AND P0, PT, R3, 0x8, P0 ;  /* 0x000000080300780c */ /* 0x000fe20000704270 */
[----:B------:R-:W-:Y:S02]  /*8320*/  BSSY B1, `(.L_x_40) ;  /* 0x0000007000017945 */ /* 0x000fe40003800000 */
[----:B------:R-:W-:-:S04]  /*8330*/  FMUL R9, R9, R144 ;  /* 0x0000009009097220 */ /* 0x000fc80000400000 */
[----:B------:R-:W-:-:S05]  /*8340*/  FFMA R9, R142, R23, R9 ;  /* 0x000000178e097223 */ /* 0x000fca0000000009 */
[----:B------:R-:W-:-:S05]  /*8350*/  F2FP.BF16.F32.PACK_AB R9, RZ, R9 ;  /* 0x00000009ff09723e */ /* 0x000fca00000010ff */
[----:B------:R0:W-:Y:S01]  /*8360*/  @P1 STG.E.U16 desc[UR58][R12.64+0x10], R9 ;  /* 0x000010090c001986 */ /* 0x0001e2000c10153a */
[----:B------:R-:W-:Y:S05]  /*8370*/  @!P0 BRA `(.L_x_41) ;  /* 0x0000000000048947 */ /* 0x000fea0003800000 */
[----:B------:R0:W5:Y:S02]  /*8380*/  LDG.E.LTC128B.U16 R146, desc[UR58][R4.64+0x12] ;  /* 0x0000123a04927981 */ /* 0x000164000c1e1520 */
.L_x_41:
[----:B------:R-:W-:Y:S05]  /*8390*/  BSYNC B1 ;  /* 0x0000000000017941 */ /* 0x000fea0003800000 */
.L_x_40:
        /* <DEDUP_REMOVED lines=10> */
.L_x_43:
[----:B------:R-:W-:Y:S05]  /*8440*/  BSYNC B1 ;  /* 0x0000000000017941 */ /* 0x000fea0003800000 */
.L_x_42:
        /* <DEDUP_REMOVED lines=10> */
.L_x_45:
[----:B------:R-:W-:Y:S05]  /*84f0*/  BSYNC B1 ;  /* 0x0000000000017941 */ /* 0x000fea0003800000 */
.L_x_44:
[----:B0----5:R-:W-:Y:S01]  /*8500*/  IMAD.U32 R9, R146, 0x10000, RZ ;  /* 0x0001000092097824 */ /* 0x021fe200078e00ff */
        /* <DEDUP_REMOVED lines=8> */
.L_x_47:
[----:B------:R-:W-:Y:S05]  /*8590*/  BSYNC B1 ;  /* 0x0000000000017941 */ /* 0x000fea0003800000 */
.L_x_46:
        /* <DEDUP_REMOVED lines=9> */
.L_x_49:
[----:B------:R-:W-:Y:S05]  /*8630*/  BSYNC B1 ;  /* 0x0000000000017941 */ /* 0x000fea0003800000 */
.L_x_48:
        /* <DEDUP_REMOVED lines=10> */
.L_x_51:
[----:B------:R-:W-:Y:S05]  /*86e0*/  BSYNC B1 ;  /* 0x0000000000017941 */ /* 0x000fea0003800000 */
.L_x_50:
        /* <DEDUP_REMOVED lines=10> */
.L_x_53:
[----:B------:R-:W-:Y:S05]  /*8790*/  BSYNC B1 ;  /* 0x0000000000017941 */ /* 0x000fea0003800000 */
.L_x_52:
        /* <DEDUP_REMOVED lines=9> */
.L_x_55:
[----:B------:R-:W-:Y:S05]  /*8830*/  BSYNC B1 ;  /* 0x0000000000017941 */ /* 0x000fea0003800000 */
.L_x_54:
        /* <DEDUP_REMOVED lines=9> */
.L_x_57:
[----:B------:R-:W-:Y:S05]  /*88d0*/  BSYNC B1 ;  /* 0x0000000000017941 */ /* 0x000fea0003800000 */
.L_x_56:
        /* <DEDUP_REMOVED lines=10> */
.L_x_59:
[----:B------:R-:W-:Y:S05]  /*8980*/  BSYNC B1 ;  /* 0x0000000000017941 */ /* 0x000fea0003800000 */
.L_x_58:
        /* <DEDUP_REMOVED lines=10> */
.L_x_61:
[----:B------:R-:W-:Y:S05]  /*8a30*/  BSYNC B1 ;  /* 0x0000000000017941 */ /* 0x000fea0003800000 */
.L_x_60:
        /* <DEDUP_REMOVED lines=9> */
.L_x_63:
[----:B------:R-:W-:Y:S05]  /*8ad0*/  BSYNC B1 ;  /* 0x0000000000017941 */ /* 0x000fea0003800000 */
.L_x_62:
        /* <DEDUP_REMOVED lines=9> */
.L_x_65:
[----:B------:R-:W-:Y:S05]  /*8b70*/  BSYNC B1 ;  /* 0x0000000000017941 */ /* 0x000fea0003800000 */
.L_x_64:
        /* <DEDUP_REMOVED lines=10> */
.L_x_67:
[----:B------:R-:W-:Y:S05]  /*8c20*/  BSYNC B1 ;  /* 0x0000000000017941 */ /* 0x000fea0003800000 */
.L_x_66:
        /* <DEDUP_REMOVED lines=10> */
.L_x_69:
[----:B------:R-:W-:Y:S05]  /*8cd0*/  BSYNC B1 ;  /* 0x0000000000017941 */ /* 0x000fea0003800000 */
.L_x_68:
        /* <DEDUP_REMOVED lines=9> */
.L_x_71:
[----:B------:R-:W-:Y:S05]  /*8d70*/  BSYNC B1 ;  /* 0x0000000000017941 */ /* 0x000fea0003800000 */
.L_x_70:
        /* <DEDUP_REMOVED lines=9> */
.L_x_73:
[----:B------:R-:W-:Y:S05]  /*8e10*/  BSYNC B1 ;  /* 0x0000000000017941 */ /* 0x000fea0003800000 */
.L_x_72:
        /* <DEDUP_REMOVED lines=10> */
.L_x_75:
[----:B------:R-:W-:Y:S05]  /*8ec0*/  BSYNC B1 ;  /* 0x0000000000017941 */ /* 0x000fea0003800000 */
.L_x_74:
        /* <DEDUP_REMOVED lines=10> */
.L_x_77:
[----:B------:R-:W-:Y:S05]  /*8f70*/  BSYNC B1 ;  /* 0x0000000000017941 */ /* 0x000fea0003800000 */
.L_x_76:
        /* <DEDUP_REMOVED lines=9> */
.L_x_79:
[----:B------:R-:W-:Y:S05]  /*9010*/  BSYNC B1 ;  /* 0x0000000000017941 */ /* 0x000fea0003800000 */
.L_x_78:
        /* <DEDUP_REMOVED lines=9> */
.L_x_81:
[----:B------:R-:W-:Y:S05]  /*90b0*/  BSYNC B1 ;  /* 0x0000000000017941 */ /* 0x000fea0003800000 */
.L_x_80:
        /* <DEDUP_REMOVED lines=10> */
.L_x_83:
[----:B------:R-:W-:Y:S05]  /*9160*/  BSYNC B1 ;  /* 0x0000000000017941 */ /* 0x000fea0003800000 */
.L_x_82:
        /* <DEDUP_REMOVED lines=10> */
.L_x_85:
[----:B------:R-:W-:Y:S05]  /*9210*/  BSYNC B1 ;  /* 0x0000000000017941 */ /* 0x000fea0003800000 */
.L_x_84:
        /* <DEDUP_REMOVED lines=9> */
.L_x_87:
[----:B------:R-:W-:Y:S05]  /*92b0*/  BSYNC B1 ;  /* 0x0000000000017941 */ /* 0x000fea0003800000 */
.L_x_86:
        /* <DEDUP_REMOVED lines=9> */
.L_x_89:
[----:B------:R-:W-:Y:S05]  /*9350*/  BSYNC B1 ;  /* 0x0000000000017941 */ /* 0x000fea0003800000 */
.L_x_88:
        /* <DEDUP_REMOVED lines=10> */
.L_x_91:
[----:B------:R-:W-:Y:S05]  /*9400*/  BSYNC B1 ;  /* 0x0000000000017941 */ /* 0x000fea0003800000 */
.L_x_90:
        /* <DEDUP_REMOVED lines=10> */
.L_x_93:
[----:B------:R-:W-:Y:S05]  /*94b0*/  BSYNC B1 ;  /* 0x0000000000017941 */ /* 0x000fea0003800000 */
.L_x_92:
        /* <DEDUP_REMOVED lines=9> */
.L_x_95:
[----:B------:R-:W-:Y:S05]  /*9550*/  BSYNC B1 ;  /* 0x0000000000017941 */ /* 0x000fea0003800000 */
.L_x_94:
        /* <DEDUP_REMOVED lines=9> */
.L_x_97:
[----:B------:R-:W-:Y:S05]  /*95f0*/  BSYNC B1 ;  /* 0x0000000000017941 */ /* 0x000fea0003800000 */
.L_x_96:
        /* <DEDUP_REMOVED lines=10> */
.L_x_99:
[----:B------:R-:W-:Y:S05]  /*96a0*/  BSYNC B1 ;  /* 0x0000000000017941 */ /* 0x000fea0003800000 */
.L_x_98:
        /* <DEDUP_REMOVED lines=10> */
.L_x_101:
[----:B------:R-:W-:Y:S05]  /*9750*/  BSYNC B1 ;  /* 0x0000000000017941 */ /* 0x000fea0003800000 */
.L_x_100:
        /* <DEDUP_REMOVED lines=9> */
.L_x_103:
[----:B------:R-:W-:Y:S05]  /*97f0*/  BSYNC B1 ;  /* 0x0000000000017941 */ /* 0x000fea0003800000 */
.L_x_102:
        /* <DEDUP_REMOVED lines=9> */
.L_x_105:
[----:B------:R-:W-:Y:S05]  /*9890*/  BSYNC B1 ;  /* 0x0000000000017941 */ /* 0x000fea0003800000 */
.L_x_104:
        /* <DEDUP_REMOVED lines=10> */
.L_x_107:
[----:B------:R-:W-:Y:S05]  /*9940*/  BSYNC B1 ;  /* 0x0000000000017941 */ /* 0x000fea0003800000 */
.L_x_106:
        /* <DEDUP_REMOVED lines=10> */
.L_x_109:
[----:B------:R-:W-:Y:S05]  /*99f0*/  BSYNC B1 ;  /* 0x0000000000017941 */ /* 0x000fea0003800000 */
.L_x_108:
        /* <DEDUP_REMOVED lines=9> */
.L_x_111:
[----:B------:R-:W-:Y:S05]  /*9a90*/  BSYNC B1 ;  /* 0x0000000000017941 */ /* 0x000fea0003800000 */
.L_x_110:
        /* <DEDUP_REMOVED lines=9> */
.L_x_113:
[----:B------:R-:W-:Y:S05]  /*9b30*/  BSYNC B1 ;  /* 0x0000000000017941 */ /* 0x000fea0003800000 */
.L_x_112:
        /* <DEDUP_REMOVED lines=10> */
.L_x_115:
[----:B------:R-:W-:Y:S05]  /*9be0*/  BSYNC B1 ;  /* 0x0000000000017941 */ /* 0x000fea0003800000 */
.L_x_114:
        /* <DEDUP_REMOVED lines=10> */
.L_x_117:
[----:B------:R-:W-:Y:S05]  /*9c90*/  BSYNC B1 ;  /* 0x0000000000017941 */ /* 0x000fea0003800000 */
.L_x_116:
        /* <DEDUP_REMOVED lines=9> */
.L_x_119:
[----:B------:R-:W-:Y:S05]  /*9d30*/  BSYNC B1 ;  /* 0x0000000000017941 */ /* 0x000fea0003800000 */
.L_x_118:
        /* <DEDUP_REMOVED lines=9> */
.L_x_121:
[----:B------:R-:W-:Y:S05]  /*9dd0*/  BSYNC B1 ;  /* 0x0000000000017941 */ /* 0x000fea0003800000 */
.L_x_120:
        /* <DEDUP_REMOVED lines=10> */
.L_x_123:
[----:B------:R-:W-:Y:S05]  /*9e80*/  BSYNC B1 ;  /* 0x0000000000017941 */ /* 0x000fea0003800000 */
.L_x_122:
        /* <DEDUP_REMOVED lines=10> */
.L_x_125:
[----:B------:R-:W-:Y:S05]  /*9f30*/  BSYNC B1 ;  /* 0x0000000000017941 */ /* 0x000fea0003800000 */
.L_x_124:
        /* <DEDUP_REMOVED lines=9> */
.L_x_127:
[----:B------:R-:W-:Y:S05]  /*9fd0*/  BSYNC B1 ;  /* 0x0000000000017941 */ /* 0x000fea0003800000 */
.L_x_126:
        /* <DEDUP_REMOVED lines=9> */
.L_x_129:
[----:B------:R-:W-:Y:S05]  /*a070*/  BSYNC B1 ;  /* 0x0000000000017941 */ /* 0x000fea0003800000 */
.L_x_128:
        /* <DEDUP_REMOVED lines=10> */
.L_x_131:
[----:B------:R-:W-:Y:S05]  /*a120*/  BSYNC B1 ;  /* 0x0000000000017941 */ /* 0x000fea0003800000 */
.L_x_130:
        /* <DEDUP_REMOVED lines=10> */
.L_x_133:
[----:B------:R-:W-:Y:S05]  /*a1d0*/  BSYNC B1 ;  /* 0x0000000000017941 */ /* 0x000fea0003800000 */
.L_x_132:
        /* <DEDUP_REMOVED lines=9> */
.L_x_135:
[----:B------:R-:W-:Y:S05]  /*a270*/  BSYNC B1 ;  /* 0x0000000000017941 */ /* 0x000fea0003800000 */
.L_x_134:
        /* <DEDUP_REMOVED lines=9> */
.L_x_137:
[----:B------:R-:W-:Y:S05]  /*a310*/  BSYNC B1 ;  /* 0x0000000000017941 */ /* 0x000fea0003800000 */
.L_x_136:
        /* <DEDUP_REMOVED lines=10> */
.L_x_139:
[----:B------:R-:W-:Y:S05]  /*a3c0*/  BSYNC B1 ;  /* 0x0000000000017941 */ /* 0x000fea0003800000 */
.L_x_138:
        /* <DEDUP_REMOVED lines=10> */
.L_x_141:
[----:B------:R-:W-:Y:S05]  /*a470*/  BSYNC B1 ;  /* 0x0000000000017941 */ /* 0x000fea0003800000 */
.L_x_140:
        /* <DEDUP_REMOVED lines=9> */
.L_x_143:
[----:B------:R-:W-:Y:S05]  /*a510*/  BSYNC B1 ;  /* 0x0000000000017941 */ /* 0x000fea0003800000 */
.L_x_142:
        /* <DEDUP_REMOVED lines=9> */
.L_x_145:
[----:B------:R-:W-:Y:S05]  /*a5b0*/  BSYNC B1 ;  /* 0x0000000000017941 */ /* 0x000fea0003800000 */
.L_x_144:
        /* <DEDUP_REMOVED lines=10> */
.L_x_147:
[----:B------:R-:W-:Y:S05]  /*a660*/  BSYNC B1 ;  /* 0x0000000000017941 */ /* 0x000fea0003800000 */
.L_x_146:
        /* <DEDUP_REMOVED lines=10> */
.L_x_149:
[----:B------:R-:W-:Y:S05]  /*a710*/  BSYNC B1 ;  /* 0x0000000000017941 */ /* 0x000fea0003800000 */
.L_x_148:
        /* <DEDUP_REMOVED lines=9> */
.L_x_151:
[----:B------:R-:W-:Y:S05]  /*a7b0*/  BSYNC B1 ;  /* 0x0000000000017941 */ /* 0x000fea0003800000 */
.L_x_150:
        /* <DEDUP_REMOVED lines=9> */
.L_x_153:
[----:B------:R-:W-:Y:S05]  /*a850*/  BSYNC B1 ;  /* 0x0000000000017941 */ /* 0x000fea0003800000 */
.L_x_152:
        /* <DEDUP_REMOVED lines=10> */
.L_x_155:
[----:B------:R-:W-:Y:S05]  /*a900*/  BSYNC B1 ;  /* 0x0000000000017941 */ /* 0x000fea0003800000 */
.L_x_154:
        /* <DEDUP_REMOVED lines=10> */
.L_x_157:
[----:B------:R-:W-:Y:S05]  /*a9b0*/  BSYNC B1 ;  /* 0x0000000000017941 */ /* 0x000fea0003800000 */
.L_x_156:
        /* <DEDUP_REMOVED lines=9> */
.L_x_159:
[----:B------:R-:W-:Y:S05]  /*aa50*/  BSYNC B1 ;  /* 0x0000000000017941 */ /* 0x000fea0003800000 */
.L_x_158:
        /* <DEDUP_REMOVED lines=9> */
.L_x_161:
[----:B------:R-:W-:Y:S05]  /*aaf0*/  BSYNC B1 ;  /* 0x0000000000017941 */ /* 0x000fea0003800000 */
.L_x_160:
        /* <DEDUP_REMOVED lines=10> */
.L_x_163:
[----:B------:R-:W-:Y:S05]  /*aba0*/  BSYNC B1 ;  /* 0x0000000000017941 */ /* 0x000fea0003800000 */
.L_x_162:
        /* <DEDUP_REMOVED lines=10> */
.L_x_165:
[----:B------:R-:W-:Y:S05]  /*ac50*/  BSYNC B1 ;  /* 0x0000000000017941 */ /* 0x000fea0003800000 */
.L_x_164:
        /* <DEDUP_REMOVED lines=9> */
.L_x_167:
[----:B------:R-:W-:Y:S05]  /*acf0*/  BSYNC B1 ;  /* 0x0000000000017941 */ /* 0x000fea0003800000 */
.L_x_166:
        /* <DEDUP_REMOVED lines=9> */
.L_x_169:
[----:B------:R-:W-:Y:S05]  /*ad90*/  BSYNC B1 ;  /* 0x0000000000017941 */ /* 0x000fea0003800000 */
.L_x_168:
        /* <DEDUP_REMOVED lines=10> */
.L_x_171:
[----:B------:R-:W-:Y:S05]  /*ae40*/  BSYNC B1 ;  /* 0x0000000000017941 */ /* 0x000fea0003800000 */
.L_x_170:
        /* <DEDUP_REMOVED lines=10> */
.L_x_173:
[----:B------:R-:W-:Y:S05]  /*aef0*/  BSYNC B1 ;  /* 0x0000000000017941 */ /* 0x000fea0003800000 */
.L_x_172:
        /* <DEDUP_REMOVED lines=9> */
.L_x_175:
[----:B------:R-:W-:Y:S05]  /*af90*/  BSYNC B1 ;  /* 0x0000000000017941 */ /* 0x000fea0003800000 */
.L_x_174:
        /* <DEDUP_REMOVED lines=9> */
.L_x_177:
[----:B------:R-:W-:Y:S05]  /*b030*/  BSYNC B1 ;  /* 0x0000000000017941 */ /* 0x000fea0003800000 */
.L_x_176:
        /* <DEDUP_REMOVED lines=10> */
.L_x_179:
[----:B------:R-:W-:Y:S05]  /*b0e0*/  BSYNC B1 ;  /* 0x0000000000017941 */ /* 0x000fea0003800000 */
.L_x_178:
        /* <DEDUP_REMOVED lines=10> */
.L_x_181:
[----:B------:R-:W-:Y:S05]  /*b190*/  BSYNC B1 ;  /* 0x0000000000017941 */ /* 0x000fea0003800000 */
.L_x_180:
        /* <DEDUP_REMOVED lines=9> */
.L_x_183:
[----:B------:R-:W-:Y:S05]  /*b230*/  BSYNC B1 ;  /* 0x0000000000017941 */ /* 0x000fea0003800000 */
.L_x_182:
        /* <DEDUP_REMOVED lines=9> */
.L_x_185:
[----:B------:R-:W-:Y:S05]  /*b2d0*/  BSYNC B1 ;  /* 0x0000000000017941 */ /* 0x000fea0003800000 */
.L_x_184:
        /* <DEDUP_REMOVED lines=10> */
.L_x_187:
[----:B------:R-:W-:Y:S05]  /*b380*/  BSYNC B1 ;  /* 0x0000000000017941 */ /* 0x000fea0003800000 */
.L_x_186:
        /* <DEDUP_REMOVED lines=10> */
.L_x_189:
[----:B------:R-:W-:Y:S05]  /*b430*/  BSYNC B1 ;  /* 0x0000000000017941 */ /* 0x000fea0003800000 */
.L_x_188:
        /* <DEDUP_REMOVED lines=9> */
.L_x_191:
[----:B------:R-:W-:Y:S05]  /*b4d0*/  BSYNC B1 ;  /* 0x0000000000017941 */ /* 0x000fea0003800000 */
.L_x_190:
        /* <DEDUP_REMOVED lines=9> */
.L_x_193:
[----:B------:R-:W-:Y:S05]  /*b570*/  BSYNC B1 ;  /* 0x0000000000017941 */ /* 0x000fea0003800000 */
.L_x_192:
        /* <DEDUP_REMOVED lines=10> */
.L_x_195:
[----:B------:R-:W-:Y:S05]  /*b620*/  BSYNC B1 ;  /* 0x0000000000017941 */ /* 0x000fea0003800000 */
.L_x_194:
        /* <DEDUP_REMOVED lines=10> */
.L_x_197:
[----:B------:R-:W-:Y:S05]  /*b6d0*/  BSYNC B1 ;  /* 0x0000000000017941 */ /* 0x000fea0003800000 */
.L_x_196:
        /* <DEDUP_REMOVED lines=9> */
.L_x_199:
[----:B------:R-:W-:Y:S05]  /*b770*/  BSYNC B1 ;  /* 0x0000000000017941 */ /* 0x000fea0003800000 */
.L_x_198:
        /* <DEDUP_REMOVED lines=9> */
.L_x_201:
[----:B------:R-:W-:Y:S05]  /*b810*/  BSYNC B1 ;  /* 0x0000000000017941 */ /* 0x000fea0003800000 */
.L_x_200:
        /* <DEDUP_REMOVED lines=10> */
.L_x_203:
[----:B------:R-:W-:Y:S05]  /*b8c0*/  BSYNC B1 ;  /* 0x0000000000017941 */ /* 0x000fea0003800000 */
.L_x_202:
        /* <DEDUP_REMOVED lines=10> */
.L_x_205:
[----:B------:R-:W-:Y:S05]  /*b970*/  BSYNC B1 ;  /* 0x0000000000017941 */ /* 0x000fea0003800000 */
.L_x_204:
        /* <DEDUP_REMOVED lines=9> */
.L_x_207:
[----:B------:R-:W-:Y:S05]  /*ba10*/  BSYNC B1 ;  /* 0x0000000000017941 */ /* 0x000fea0003800000 */
.L_x_206:
        /* <DEDUP_REMOVED lines=9> */
.L_x_209:
[----:B------:R-:W-:Y:S05]  /*bab0*/  BSYNC B1 ;  /* 0x0000000000017941 */ /* 0x000fea0003800000 */
.L_x_208:
        /* <DEDUP_REMOVED lines=10> */
.L_x_211:
[----:B------:R-:W-:Y:S05]  /*bb60*/  BSYNC B1 ;  /* 0x0000000000017941 */ /* 0x000fea0003800000 */
.L_x_210:
        /* <DEDUP_REMOVED lines=10> */
.L_x_213:
[----:B------:R-:W-:Y:S05]  /*bc10*/  BSYNC B1 ;  /* 0x0000000000017941 */ /* 0x000fea0003800000 */
.L_x_212:
        /* <DEDUP_REMOVED lines=9> */
.L_x_215:
[----:B------:R-:W-:Y:S05]  /*bcb0*/  BSYNC B1 ;  /* 0x0000000000017941 */ /* 0x000fea0003800000 */
.L_x_214:
        /* <DEDUP_REMOVED lines=9> */
.L_x_217:
[----:B------:R-:W-:Y:S05]  /*bd50*/  BSYNC B1 ;  /* 0x0000000000017941 */ /* 0x000fea0003800000 */
.L_x_216:
        /* <DEDUP_REMOVED lines=10> */
.L_x_219:
[----:B------:R-:W-:Y:S05]  /*be00*/  BSYNC B1 ;  /* 0x0000000000017941 */ /* 0x000fea0003800000 */
.L_x_218:
        /* <DEDUP_REMOVED lines=10> */
.L_x_221:
[----:B------:R-:W-:Y:S05]  /*beb0*/  BSYNC B1 ;  /* 0x0000000000017941 */ /* 0x000fea0003800000 */
.L_x_220:
        /* <DEDUP_REMOVED lines=9> */
.L_x_223:
[----:B------:R-:W-:Y:S05]  /*bf50*/  BSYNC B1 ;  /* 0x0000000000017941 */ /* 0x000fea0003800000 */
.L_x_222:
        /* <DEDUP_REMOVED lines=9> */
.L_x_225:
[----:B------:R-:W-:Y:S05]  /*bff0*/  BSYNC B1 ;  /* 0x0000000000017941 */ /* 0x000fea0003800000 */
.L_x_224:
        /* <DEDUP_REMOVED lines=10> */
.L_x_227:
[----:B------:R-:W-:Y:S05]  /*c0a0*/  BSYNC B1 ;  /* 0x0000000000017941 */ /* 0x000fea0003800000 */
.L_x_226:
        /* <DEDUP_REMOVED lines=10> */
.L_x_229:
[----:B------:R-:W-:Y:S05]  /*c150*/  BSYNC B1 ;  /* 0x0000000000017941 */ /* 0x000fea0003800000 */
.L_x_228:
        /* <DEDUP_REMOVED lines=9> */
.L_x_231:
[----:B------:R-:W-:Y:S05]  /*c1f0*/  BSYNC B1 ;  /* 0x0000000000017941 */ /* 0x000fea0003800000 */
.L_x_230:
        /* <DEDUP_REMOVED lines=9> */
.L_x_233:
[----:B------:R-:W-:Y:S05]  /*c290*/  BSYNC B1 ;  /* 0x0000000000017941 */ /* 0x000fea0003800000 */
.L_x_232:
        /* <DEDUP_REMOVED lines=10> */
.L_x_235:
[----:B------:R-:W-:Y:S05]  /*c340*/  BSYNC B1 ;  /* 0x0000000000017941 */ /* 0x000fea0003800000 */
.L_x_234:
        /* <DEDUP_REMOVED lines=10> */
.L_x_237:
[----:B------:R-:W-:Y:S05]  /*c3f0*/  BSYNC B1 ;  /* 0x0000000000017941 */ /* 0x000fea0003800000 */
.L_x_236:
        /* <DEDUP_REMOVED lines=9> */
.L_x_239:
[----:B------:R-:W-:Y:S05]  /*c490*/  BSYNC B1 ;  /* 0x0000000000017941 */ /* 0x000fea0003800000 */
.L_x_238:
        /* <DEDUP_REMOVED lines=9> */
.L_x_241:
[----:B------:R-:W-:Y:S05]  /*c530*/  BSYNC B1 ;  /* 0x0000000000017941 */ /* 0x000fea0003800000 */
.L_x_240:
        /* <DEDUP_REMOVED lines=10> */
.L_x_243:
[----:B------:R-:W-:Y:S05]  /*c5e0*/  BSYNC B1 ;  /* 0x0000000000017941 */ /* 0x000fea0003800000 */
.L_x_242:
        /* <DEDUP_REMOVED lines=10> */
.L_x_245:
[----:B------:R-:W-:Y:S05]  /*c690*/  BSYNC B1 ;  /* 0x0000000000017941 */ /* 0x000fea0003800000 */
.L_x_244:
        /* <DEDUP_REMOVED lines=9> */
.L_x_247:
[----:B------:R-:W-:Y:S05]  /*c730*/  BSYNC B1 ;  /* 0x0000000000017941 */ /* 0x000fea0003800000 */
.L_x_246:
        /* <DEDUP_REMOVED lines=9> */
.L_x_249:
[----:B------:R-:W-:Y:S05]  /*c7d0*/  BSYNC B1 ;  /* 0x0000000000017941 */ /* 0x000fea0003800000 */
.L_x_248:
        /* <DEDUP_REMOVED lines=10> */
.L_x_251:
[----:B------:R-:W-:Y:S05]  /*c880*/  BSYNC B1 ;  /* 0x0000000000017941 */ /* 0x000fea0003800000 */
.L_x_250:
        /* <DEDUP_REMOVED lines=10> */
.L_x_253:
[----:B------:R-:W-:Y:S05]  /*c930*/  BSYNC B1 ;  /* 0x0000000000017941 */ /* 0x000fea0003800000 */
.L_x_252:
        /* <DEDUP_REMOVED lines=9> */
.L_x_255:
[----:B------:R-:W-:Y:S05]  /*c9d0*/  BSYNC B1 ;  /* 0x0000000000017941 */ /* 0x000fea0003800000 */
.L_x_254:
        /* <DEDUP_REMOVED lines=9> */
.L_x_257:
[----:B------:R-:W-:Y:S05]  /*ca70*/  BSYNC B1 ;  /* 0x0000000000017941 */ /* 0x000fea0003800000 */
.L_x_256:
        /* <DEDUP_REMOVED lines=10> */
.L_x_259:
[----:B------:R-:W-:Y:S05]  /*cb20*/  BSYNC B1 ;  /* 0x0000000000017941 */ /* 0x000fea0003800000 */
.L_x_258:
[----:B-----5:R-:W-:Y:S01]  /*cb30*/  IMAD.U32 R9, R146, 0x10000, RZ ;  /* 0x0001000092097824 */ /* 0x020fe200078e00ff */
[----:B------:R-:W-:Y:S01]  /*cb40*/  ISETP.GT.AND P0, PT, R8, 0xe9, PT ;  /* 0x000000e90800780c */ /* 0x000fe20003f04270 */
[----:B------:R-:W-:Y:S01]  /*cb50*/  @P2 IMAD.MOV.U32 R8, RZ, RZ, R10 ;  /* 0x000000ffff082224 */ /* 0x000fe200078e000a */
[----:B------:R-:W-:Y:S01]  /*cb60*/  BSSY B1, `(.L_x_260) ;  /* 0x000000a000017945 */ /* 0x000fe20003800000 */
[----:B------:R-:W-:Y:S01]  /*cb70*/  FMUL R9, R9, R144 ;  /* 0x0000009009097220 */ /* 0x000fe20000400000 */
[----:B------:R-:W-:-:S03]  /*cb80*/  ISETP.GT.AND P3, PT, R3, RZ, P0 ;  /* 0x000000ff0300720c */ /* 0x000fc60000764270 */
[----:B------:R-:W-:-:S05]  /*cb90*/  FFMA R9, R28, R23, R9 ;  /* 0x000000171c097223 */ /* 0x000fca0000000009 */
[----:B------:R-:W-:-:S04]  /*cba0*/  F2FP.BF16.F32.PACK_AB R9, RZ, R9 ;  /* 0x00000009ff09723e */ /* 0x000fc800000010ff */
[----:B0-----:R-:W-:Y:S01]  /*cbb0*/  PRMT R14, R9, 0x7610, R14 ;  /* 0x00007610090e7816 */ /* 0x001fe2000000000e */
[----:B------:R-:W-:-:S05]  /*cbc0*/  @P2 IMAD.MOV.U32 R9, RZ, RZ, R11 ;  /* 0x000000ffff092224 */ /* 0x000fca00078e000b */
[----:B------:R0:W-:Y:S01]  /*cbd0*/  @P2 STG.E.U16 desc[UR58][R8.64+0x1d0], R14 ;  /* 0x0001d00e08002986 */ /* 0x0001e2000c10153a */
[----:B------:R-:W-:Y:S05]  /*cbe0*/  @!P3 BRA `(.L_x_261) ;  /* 0x000000000004b947 */ /* 0x000fea0003800000 */
[----:B------:R0:W5:Y:S02]  /*cbf0*/  LDG.E.LTC128B.U16 R146, desc[UR58][R6.64+0x1d2] ;  /* 0x0001d23a06927981 */ /* 0x000164000c1e1520 */
.L_x_261:
[----:B------:R-:W-:Y:S05]  /*cc00*/  BSYNC B1 ;  /* 0x0000000000017941 */ /* 0x000fea0003800000 */
.L_x_260:
[----:B01-3-5:R-:W-:Y:S01]  /*cc10*/  IMAD.U32 R7, R146, 0x10000, RZ ;  /* 0x0001000092077824 */ /* 0x02bfe200078e00ff */
        /* <DEDUP_REMOVED lines=8> */
.L_x_263:
[----:B------:R-:W-:Y:S05]  /*cca0*/  BSYNC B1 ;  /* 0x0000000000017941 */ /* 0x000fea0003800000 */
.L_x_262:
[----:B-----5:R-:W-:Y:S01]  /*ccb0*/  IMAD.U32 R7, R146, 0x10000, RZ ;  /* 0x0001000092077824 */ /* 0x020fe200078e00ff */
[----:B------:R-:W-:Y:S01]  /*ccc0*/  ISETP.GT.AND P0, PT, R3, 0x8, P0 ;  /* 0x000000080300780c */ /* 0x000fe20000704270 */
[----:B0-----:R-:W-:Y:S01]  /*ccd0*/  @P1 IMAD.MOV.U32 R6, RZ, RZ, R12 ;  /* 0x000000ffff061224 */ /* 0x001fe200078e000c */
[----:B------:R-:W-:Y:S01]  /*cce0*/  BSSY B1, `(.L_x_264) ;  /* 0x0000009000017945 */ /* 0x000fe20003800000 */
[----:B------:R-:W-:-:S04]  /*ccf0*/  FMUL R7, R7, R144 ;  /* 0x0000009007077220 */ /* 0x000fc80000400000 */
[----:B------:R-:W-:-:S05]  /*cd00*/  FFMA R7, R30, R23, R7 ;  /* 0x000000171e077223 */ /* 0x000fca0000000007 */
[----:B------:R-:W-:-:S04]  /*cd10*/  F2FP.BF16.F32.PACK_AB R7, RZ, R7 ;  /* 0x00000007ff07723e */ /* 0x000fc800000010ff */
[----:B------:R-:W-:Y:S01]  /*cd20*/  PRMT R8, R7, 0x7610, R8 ;  /* 0x0000761007087816 */ /* 0x000fe20000000008 */
[----:B------:R-:W-:-:S05]  /*cd30*/  @P1 IMAD.MOV.U32 R7, RZ, RZ, R13 ;  /* 0x000000ffff071224 */ /* 0x000fca00078e000d */
[----:B------:R0:W-:Y:S01]  /*cd40*/  @P1 STG.E.U16 desc[UR58][R6.64+0x1d0], R8 ;  /* 0x0001d00806001986 */ /* 0x0001e2000c10153a */
[----:B------:R-:W-:Y:S05]  /*cd50*/  @!P0 BRA `(.L_x_265) ;  /* 0x0000000000048947 */ /* 0x000fea0003800000 */
[----:B------:R3:W5:Y:S02]  /*cd60*/  LDG.E.LTC128B.U16 R146, desc[UR58][R4.64+0x1d2] ;  /* 0x0001d23a04927981 */ /* 0x000764000c1e1520 */
.L_x_265:
[----:B------:R-:W-:Y:S05]  /*cd70*/  BSYNC B1 ;  /* 0x0000000000017941 */ /* 0x000fea0003800000 */
.L_x_264:
[----:B------:R-:W-:Y:S05]  /*cd80*/  @!P0 BRA `(.L_x_266) ;  /* 0x0000002800708947 */ /* 0x000fea0003800000 */
[----:B-----5:R-:W-:-:S04]  /*cd90*/  IMAD.U32 R3, R146, 0x10000, RZ ;  /* 0x0001000092037824 */ /* 0x020fc800078e00ff */
[----:B-1234-:R-:W-:-:S04]  /*cda0*/  FMUL R4, R3, R144 ;  /* 0x0000009003047220 */ /* 0x01efc80000400000 */
[----:B------:R-:W-:-:S05]  /*cdb0*/  FFMA R4, R31, R23, R4 ;  /* 0x000000171f047223 */ /* 0x000fca0000000004 */
[----:B------:R-:W-:-:S05]  /*cdc0*/  F2FP.BF16.F32.PACK_AB R4, RZ, R4 ;  /* 0x00000004ff04723e */ /* 0x000fca00000010ff */
[----:B------:R1:W-:Y:S01]  /*cdd0*/  STG.E.U16 desc[UR58][R12.64+0x1d2], R4 ;  /* 0x0001d2040c007986 */ /* 0x0003e2000c10153a */
[----:B------:R-:W-:Y:S05]  /*cde0*/  BRA `(.L_x_266) ;  /* 0x0000002800587947 */ /* 0x000fea0003800000 */
.L_x_29:
[----:B------:R-:W-:Y:S01]  /*cdf0*/  ULDC.64 UR4, c[0x0][0x5c0] ;  /* 0x0001700000047ab9 */ /* 0x000fe20000000a00 */
[----:B------:R-:W-:Y:S01]  /*ce00*/  ISETP.GT.AND P3, PT, R8, 0x1, PT ;  /* 0x000000010800780c */ /* 0x000fe20003f64270 */
[-C--:B------:R-:W-:Y:S01]  /*ce10*/  FMUL R136, R136, R23.reuse ;  /* 0x0000001788887220 */ /* 0x080fe20000400000 */
[----:B------:R-:W-:Y:S01]  /*ce20*/  LEA R10, P0, R6, UR4, 0x1 ;  /* 0x00000004060a7c11 */ /* 0x000fe2000f8008ff */
[-C--:B------:R-:W-:Y:S01]  /*ce30*/  FMUL R137, R137, R23.reuse ;  /* 0x0000001789897220 */ /* 0x080fe20000400000 */
[----:B------:R-:W-:Y:S01]  /*ce40*/  SHF.L.U64.HI R5, R4, 0x4, R5 ;  /* 0x0000000404057819 */ /* 0x000fe20000010205 */
[-C--:B------:R-:W-:Y:S01]  /*ce50*/  FMUL R138, R138, R23.reuse ;  /* 0x000000178a8a7220 */ /* 0x080fe20000400000 */
[----:B------:R-:W-:Y:S01]  /*ce60*/  LEA.HI.X R11, R6, UR5, R9, 0x1, P0 ;  /* 0x00000005060b7c11 */ /* 0x000fe200080f0c09 */
[-C--:B------:R-:W-:Y:S01]  /*ce70*/  FMUL R139, R139, R23.reuse ;  /* 0x000000178b8b7220 */ /* 0x080fe20000400000 */
[----:B------:R-:W-:Y:S01]  /*ce80*/  ISETP.GT.AND P0, PT, R3, RZ, P3 ;  /* 0x000000ff0300720c */ /* 0x000fe20001f04270 */
[-C--:B------:R-:W-:Y:S01]  /*ce90*/  FMUL R140, R140, R23.reuse ;  /* 0x000000178c8c7220 */ /* 0x080fe20000400000 */
[----:B------:R-:W-:Y:S01]  /*cea0*/  F2FP.BF16.F32.PACK_AB R136, RZ, R136 ;  /* 0x00000088ff88723e */ /* 0x000fe200000010ff */
[----:B------:R-:W-:Y:S01]  /*ceb0*/  FMUL R141, R141, R23 ;  /* 0x000000178d8d7220 */ /* 0x000fe20000400000 */
[----:B------:R-:W-:Y:S01]  /*cec0*/  F2FP.BF16.F32.PACK_AB R137, RZ, R137 ;  /* 0x00000089ff89723e */ /* 0x000fe200000010ff */
[-C--:B------:R-:W-:Y:S01]  /*ced0*/  FMUL R142, R142, R23.reuse ;  /* 0x000000178e8e7220 */ /* 0x080fe20000400000 */
[----:B------:R-:W-:Y:S01]  /*cee0*/  LEA R4, P4, R4, R10, 0x4 ;  /* 0x0000000a04047211 */ /* 0x000fe200078820ff */
[----:B------:R-:W-:Y:S01]  /*cef0*/  @P2 STG.E.U16 desc[UR58][R10.64], R136 ;  /* 0x000000880a002986 */ /* 0x000fe2000c10153a */
[----:B------:R-:W-:Y:S01]  /*cf00*/  ISETP.GT.AND P2, PT, R8, 0x8, PT ;  /* 0x000000080800780c */ /* 0x000fe20003f44270 */
[-C--:B------:R-:W-:Y:S01]  /*cf10*/  FMUL R143, R143, R23.reuse ;  /* 0x000000178f8f7220 */ /* 0x080fe20000400000 */
[----:B------:R-:W-:Y:S01]  /*cf20*/  ISETP.GT.AND P1, PT, R3, 0x8, P1 ;  /* 0x000000080300780c */ /* 0x000fe20000f24270 */
[--C-:B------:R-:W-:Y:S01]  /*cf30*/  IMAD.X R5, R5, 0x1, R11.reuse, P4 ;  /* 0x0000000105057824 */ /* 0x100fe200020e060b */
[C---:B------:R-:W-:Y:S01]  /*cf40*/  ISETP.GT.AND P5, PT, R3.reuse, RZ, P2 ;  /* 0x000000ff0300720c */ /* 0x040fe200017a4270 */
[--C-:B------:R-:W-:Y:S01]  /*cf50*/  @P0 IMAD.MOV.U32 R6, RZ, RZ, R10.reuse ;  /* 0x000000ffff060224 */ /* 0x100fe200078e000a */
[----:B------:R-:W-:Y:S01]  /*cf60*/  ISETP.GT.AND P3, PT, R3, 0x8, P3 ;  /* 0x000000080300780c */ /* 0x000fe20001f64270 */
[--C-:B------:R-:W-:Y:S01]  /*cf70*/  @P0 IMAD.MOV.U32 R7, RZ, RZ, R11.reuse ;  /* 0x000000ffff070224 */ /* 0x100fe200078e000b */
[----:B------:R-:W-:Y:S01]  /*cf80*/  F2FP.BF16.F32.PACK_AB R138, RZ, R138 ;  /* 0x0000008aff8a723e */ /* 0x000fe200000010ff */
[----:B------:R-:W-:Y:S01]  /*cf90*/  FMUL R128, R128, R23 ;  /* 0x0000001780807220 */ /* 0x000fe20000400000 */
[----:B------:R-:W-:Y:S01]  /*cfa0*/  F2FP.BF16.F32.PACK_AB R139, RZ, R139 ;  /* 0x0000008bff8b723e */ /* 0x000fe200000010ff */
[-C--:B------:R-:W-:Y:S01]  /*cfb0*/  FMUL R129, R129, R23.reuse ;  /* 0x0000001781817220 */ /* 0x080fe20000400000 */
[----:B------:R0:W-:Y:S01]  /*cfc0*/  @P0 STG.E.U16 desc[UR58][R6.64+0x2], R137 ;  /* 0x0000028906000986 */ /* 0x0001e2000c10153a */
[----:B------:R-:W-:Y:S01]  /*cfd0*/  ISETP.GT.AND P0, PT, R8, 0x9, PT ;  /* 0x000000090800780c */ /* 0x000fe20003f04270 */
[-C--:B------:R-:W-:Y:S01]  /*cfe0*/  FMUL R130, R130, R23.reuse ;  /* 0x0000001782827220 */ /* 0x080fe20000400000 */
[----:B------:R-:W-:Y:S01]  /*cff0*/  F2FP.BF16.F32.PACK_AB R140, RZ, R140 ;  /* 0x0000008cff8c723e */ /* 0x000fe200000010ff */
[----:B------:R-:W-:Y:S01]  /*d000*/  @P1 STG.E.U16 desc[UR58][R4.64], R138 ;  /* 0x0000008a04001986 */ /* 0x000fe2000c10153a */
[----:B------:R-:W-:Y:S01]  /*d010*/  ISETP.GT.AND P4, PT, R3, RZ, P0 ;  /* 0x000000ff0300720c */ /* 0x000fe20000784270 */
[----:B------:R-:W-:Y:S01]  /*d020*/  FMUL R131, R131, R23 ;  /* 0x0000001783837220 */ /* 0x000fe20000400000 */
[----:B------:R-:W-:Y:S01]  /*d030*/  ISETP.GT.AND P1, PT, R8, 0x10, PT ;  /* 0x000000100800780c */ /* 0x000fe20003f24270 */
[----:B------:R-:W-:Y:S01]  /*d040*/  @P3 STG.E.U16 desc[UR58][R4.64+0x2], R139 ;  /* 0x0000028b04003986 */ /* 0x000fe2000c10153a */
[----:B------:R-:W-:Y:S01]  /*d050*/  F2FP.BF16.F32.PACK_AB R141, RZ, R141 ;  /* 0x0000008dff8d723e */ /* 0x000fe200000010ff */
[-C--:B------:R-:W-:Y:S01]  /*d060*/  FMUL R132, R132, R23.reuse ;  /* 0x0000001784847220 */ /* 0x080fe20000400000 */
[C---:B------:R-:W-:Y:S01]  /*d070*/  ISETP.GT.AND P2, PT, R3.reuse, 0x8, P2 ;  /* 0x000000080300780c */ /* 0x040fe20001744270 */
[--C-:B0-----:R-:W-:Y:S01]  /*d080*/  @P5 IMAD.MOV.U32 R6, RZ, RZ, R10.reuse ;  /* 0x000000ffff065224 */ /* 0x101fe200078e000a */
[----:B------:R-:W-:Y:S01]  /*d090*/  ISETP.GT.AND P3, PT, R3, 0x8, P0 ;  /* 0x000000080300780c */ /* 0x000fe20000764270 */
[--C-:B------:R-:W-:Y:S01]  /*d0a0*/  @P5 IMAD.MOV.U32 R7, RZ, RZ, R11.reuse ;  /* 0x000000ffff075224 */ /* 0x100fe200078e000b */
[----:B------:R-:W-:Y:S01]  /*d0b0*/  ISETP.GT.AND P0, PT, R8, 0x11, PT ;  /* 0x000000110800780c */ /* 0x000fe20003f04270 */
[-C--:B------:R-:W-:Y:S01]  /*d0c0*/  FMUL R133, R133, R23.reuse ;  /* 0x0000001785857220 */ /* 0x080fe20000400000 */
[----:B------:R-:W-:Y:S01]  /*d0d0*/  F2FP.BF16.F32.PACK_AB R142, RZ, R142 ;  /* 0x0000008eff8e723e */ /* 0x000fe200000010ff */
[-C--:B------:R-:W-:Y:S01]  /*d0e0*/  FMUL R134, R134, R23.reuse ;  /* 0x0000001786867220 */ /* 0x080fe20000400000 */
[----:B------:R0:W-:Y:S01]  /*d0f0*/  @P5 STG.E.U16 desc[UR58][R6.64+0x10], R140 ;  /* 0x0000108c06005986 */ /* 0x0001e2000c10153a */
[----:B------:R-:W-:Y:S01]  /*d100*/  ISETP.GT.AND P5, PT, R3, RZ, P1 ;  /* 0x000000ff0300720c */ /* 0x000fe20000fa4270 */
[----:B------:R-:W-:Y:S01]  /*d110*/  FMUL R135, R135, R23 ;  /* 0x0000001787877220 */ /* 0x000fe20000400000 */
[----:B------:R-:W-:Y:S01]  /*d120*/  F2FP.BF16.F32.PACK_AB R143, RZ, R143 ;  /* 0x0000008fff8f723e */ /* 0x000fe200000010ff */
[-C--:B------:R-:W-:Y:S01]  /*d130*/  FMUL R120, R120, R23.reuse ;  /* 0x0000001778787220 */ /* 0x080fe20000400000 */
[----:B------:R-:W-:Y:S01]  /*d140*/  F2FP.BF16.F32.PACK_AB R128, RZ, R128 ;  /* 0x00000080ff80723e */ /* 0x000fe200000010ff */
[----:B------:R-:W-:Y:S01]  /*d150*/  FMUL R121, R121, R23 ;  /* 0x0000001779797220 */ /* 0x000fe20000400000 */
[----:B------:R-:W-:Y:S01]  /*d160*/  F2FP.BF16.F32.PACK_AB R129, RZ, R129 ;  /* 0x00000081ff81723e */ /* 0x000fe200000010ff */
[-C--:B------:R-:W-:Y:S01]  /*d170*/  FMUL R122, R122, R23.reuse ;  /* 0x000000177a7a7220 */ /* 0x080fe20000400000 */
[----:B------:R-:W-:Y:S01]  /*d180*/  ISETP.GT.AND P1, PT, R3, 0x8, P1 ;  /* 0x000000080300780c */ /* 0x000fe20000f24270 */
[----:B------:R-:W-:Y:S01]  /*d190*/  FMUL R123, R123, R23 ;  /* 0x000000177b7b7220 */ /* 0x000fe20000400000 */
[----:B------:R-:W-:Y:S01]  /*d1a0*/  F2FP.BF16.F32.PACK_AB R130, RZ, R130 ;  /* 0x00000082ff82723e */ /* 0x000fe200000010ff */
[--C-:B0-----:R-:W-:Y:S01]  /*d1b0*/  @P4 IMAD.MOV.U32 R6, RZ, RZ, R10.reuse ;  /* 0x000000ffff064224 */ /* 0x101fe200078e000a */
[----:B------:R-:W-:Y:S01]  /*d1c0*/  F2FP.BF16.F32.PACK_AB R131, RZ, R131 ;  /* 0x00000083ff83723e */ /* 0x000fe200000010ff */
[--C-:B------:R-:W-:Y:S01]  /*d1d0*/  @P4 IMAD.MOV.U32 R7, RZ, RZ, R11.reuse ;  /* 0x000000ffff074224 */ /* 0x100fe200078e000b */
[----:B------:R-:W-:Y:S01]  /*d1e0*/  F2FP.BF16.F32.PACK_AB R132, RZ, R132 ;  /* 0x00000084ff84723e */ /* 0x000fe200000010ff */
[----:B------:R-:W-:Y:S01]  /*d1f0*/  FMUL R124, R124, R23 ;  /* 0x000000177c7c7220 */ /* 0x000fe20000400000 */
[----:B------:R-:W-:Y:S01]  /*d200*/  F2FP.BF16.F32.PACK_AB R133, RZ, R133 ;  /* 0x00000085ff85723e */ /* 0x000fe200000010ff */
[-C--:B------:R-:W-:Y:S01]  /*d210*/  FMUL R125, R125, R23.reuse ;  /* 0x000000177d7d7220 */ /* 0x080fe20000400000 */
[----:B------:R0:W-:Y:S01]  /*d220*/  @P4 STG.E.U16 desc[UR58][R6.64+0x12], R141 ;  /* 0x0000128d06004986 */ /* 0x0001e2000c10153a */
[----:B------:R-:W-:Y:S01]  /*d230*/  ISETP.GT.AND P4, PT, R3, RZ, P0 ;  /* 0x000000ff0300720c */ /* 0x000fe20000784270 */
[-C--:B------:R-:W-:Y:S01]  /*d240*/  FMUL R126, R126, R23.reuse ;  /* 0x000000177e7e7220 */ /* 0x080fe20000400000 */
[----:B------:R-:W-:Y:S01]  /*d250*/  F2FP.BF16.F32.PACK_AB R134, RZ, R134 ;  /* 0x00000086ff86723e */ /* 0x000fe200000010ff */
[----:B------:R-:W-:Y:S01]  /*d260*/  @P2 STG.E.U16 desc[UR58][R4.64+0x10], R142 ;  /* 0x0000108e04002986 */ /* 0x000fe2000c10153a */
[----:B------:R-:W-:Y:S01]  /*d270*/  ISETP.GT.AND P2, PT, R8, 0x18, PT ;  /* 0x000000180800780c */ /* 0x000fe20003f44270 */
[----:B------:R-:W-:Y:S01]  /*d280*/  FMUL R127, R127, R23 ;  /* 0x000000177f7f7220 */ /* 0x000fe20000400000 */
[----:B------:R-:W-:Y:S01]  /*d290*/  F2FP.BF16.F32.PACK_AB R135, RZ, R135 ;  /* 0x00000087ff87723e */ /* 0x000fe200000010ff */
[----:B------:R-:W-:Y:S01]  /*d2a0*/  @P3 STG.E.U16 desc[UR58][R4.64+0x12], R143 ;  /* 0x0000128f04003986 */ /* 0x000fe2000c10153a */
[----:B------:R-:W-:Y:S01]  /*d2b0*/  ISETP.GT.AND P3, PT, R3, 0x8, P0 ;  /* 0x000000080300780c */ /* 0x000fe20000764270 */
[----:B------:R-:W-:Y:S01]  /*d2c0*/  FMUL R112, R112, R23 ;  /* 0x0000001770707220 */ /* 0x000fe20000400000 */
[----:B------:R-:W-:Y:S01]  /*d2d0*/  ISETP.GT.AND P0, PT, R8, 0x19, PT ;  /* 0x000000190800780c */ /* 0x000fe20003f04270 */
[--C-:B0-----:R-:W-:Y:S01]  /*d2e0*/  @P5 IMAD.MOV.U32 R6, RZ, RZ, R10.reuse ;  /* 0x000000ffff065224 */ /* 0x101fe200078e000a */
[----:B------:R-:W-:Y:S01]  /*d2f0*/  F2FP.BF16.F32.PACK_AB R120, RZ, R120 ;  /* 0x00000078ff78723e */ /* 0x000fe200000010ff */
[--C-:B------:R-:W-:Y:S01]  /*d300*/  @P5 IMAD.MOV.U32 R7, RZ, RZ, R11.reuse ;  /* 0x000000ffff075224 */ /* 0x100fe200078e000b */
[----:B------:R-:W-:Y:S01]  /*d310*/  F2FP.BF16.F32.PACK_AB R121, RZ, R121 ;  /* 0x00000079ff79723e */ /* 0x000fe200000010ff */
        /* <DEDUP_REMOVED lines=12> */
[----:B------:R-:W-:Y:S01]  /*d3e0*/  F2FP.BF16.F32.PACK_AB R126, RZ, R126 ;  /* 0x0000007eff7e723e */ /* 0x000fe200000010ff */
[----:B------:R-:W-:Y:S01]  /*d3f0*/  FMUL R119, R119, R23 ;  /* 0x0000001777777220 */ /* 0x000fe20000400000 */
[----:B------:R-:W-:Y:S01]  /*d400*/  F2FP.BF16.F32.PACK_AB R127, RZ, R127 ;  /* 0x0000007fff7f723e */ /* 0x000fe200000010ff */
        /* <DEDUP_REMOVED lines=8> */
[C---:B------:R-:W-:Y:S01]  /*d490*/  ISETP.GT.AND P4, PT, R3.reuse, RZ, P0 ;  /* 0x000000ff0300720c */ /* 0x040fe20000784270 */
[----:B------:R-:W-:Y:S01]  /*d4a0*/  FMUL R106, R106, R23 ;  /* 0x000000176a6a7220 */ /* 0x000fe20000400000 */
[----:B------:R-:W-:Y:S01]  /*d4b0*/  F2FP.BF16.F32.PACK_AB R115, RZ, R115 ;  /* 0x00000073ff73723e */ /* 0x000fe200000010ff */
[----:B------:R-:W-:Y:S01]  /*d4c0*/  @P1 STG.E.U16 desc[UR58][R4.64+0x20], R130 ;  /* 0x0000208204001986 */ /* 0x000fe2000c10153a */
[----:B------:R-:W-:Y:S01]  /*d4d0*/  ISETP.GT.AND P1, PT, R3, 0x8, P2 ;  /* 0x000000080300780c */ /* 0x000fe20001724270 */
[-C--:B------:R-:W-:Y:S01]  /*d4e0*/  FMUL R107, R107, R23.reuse ;  /* 0x000000176b6b7220 */ /* 0x080fe20000400000 */
[----:B------:R-:W-:Y:S01]  /*d4f0*/  ISETP.GT.AND P2, PT, R8, 0x20, PT ;  /* 0x000000200800780c */ /* 0x000fe20003f44270 */
        /* <DEDUP_REMOVED lines=251> */
[----:B0-----:R-:W-:Y:S01]  /*e4b0*/  @P4 IMAD.MOV.U32 R6, RZ, RZ, R10 ;  /* 0x000000ffff064224 */ /* 0x001fe200078e000a */
[----:B------:R-:W-:Y:S01]  /*e4c0*/  F2FP.BF16.F32.PACK_AB R36, RZ, R36 ;  /* 0x00000024ff24723e */ /* 0x000fe200000010ff */
[----:B------:R-:W-:Y:S01]  /*e4d0*/  @P4 IMAD.MOV.U32 R7, RZ, RZ, R11 ;  /* 0x000000ffff074224 */ /* 0x000fe200078e000b */
        /* <DEDUP_REMOVED lines=10> */
[----:B------:R-:W-:Y:S01]  /*e580*/  FMUL R31, R31, R23 ;  /* 0x000000171f1f7220 */ /* 0x000fe20000400000 */
[----:B------:R-:W-:Y:S01]  /*e590*/  ISETP.GT.AND P2, PT, R8, 0x58, PT ;  /* 0x000000580800780c */ /* 0x000fe20003f44270 */
[----:B------:R-:W-:Y:S01]  /*e5a0*/  @P3 STG.E.U16 desc[UR58][R4.64+0x92], R111 ;  /* 0x0000926f04003986 */ /* 0x000fe2000c10153a */
[----:B------:R-:W-:-:S02]  /*e5b0*/  ISETP.GT.AND P3, PT, R3, 0x8, P0 ;  /* 0x000000080300780c */ /* 0x000fc40000764270 */
[----:B------:R-:W-:Y:S01]  /*e5c0*/  ISETP.GT.AND P0, PT, R8, 0x59, PT ;  /* 0x000000590800780c */ /* 0x000fe20003f04270 */
[----:B0-----:R-:W-:Y:S01]  /*e5d0*/  @P5 IMAD.MOV.U32 R6, RZ, RZ, R10 ;  /* 0x000000ffff065224 */ /* 0x001fe200078e000a */
[----:B------:R-:W-:Y:S01]  /*e5e0*/  F2FP.BF16.F32.PACK_AB R24, RZ, R24 ;  /* 0x00000018ff18723e */ /* 0x000fe200000010ff */
[----:B------:R-:W-:Y:S01]  /*e5f0*/  @P5 IMAD.MOV.U32 R7, RZ, RZ, R11 ;  /* 0x000000ffff075224 */ /* 0x000fe200078e000b */
[----:B------:R-:W-:Y:S02]  /*e600*/  F2FP.BF16.F32.PACK_AB R25, RZ, R25 ;  /* 0x00000019ff19723e */ /* 0x000fe400000010ff */
[----:B------:R-:W-:Y:S02]  /*e610*/  F2FP.BF16.F32.PACK_AB R26, RZ, R26 ;  /* 0x0000001aff1a723e */ /* 0x000fe400000010ff */
[----:B------:R0:W-:Y:S01]  /*e620*/  @P5 STG.E.U16 desc[UR58][R6.64+0xa0], R96 ;  /* 0x0000a06006005986 */ /* 0x0001e2000c10153a */
[----:B------:R-:W-:Y:S02]  /*e630*/  ISETP.GT.AND P5, PT, R3, RZ, P2 ;  /* 0x000000ff0300720c */ /* 0x000fe400017a4270 */
[----:B------:R-:W-:-:S02]  /*e640*/  F2FP.BF16.F32.PACK_AB R27, RZ, R27 ;  /* 0x0000001bff1b723e */ /* 0x000fc400000010ff */
[----:B------:R-:W-:Y:S02]  /*e650*/  F2FP.BF16.F32.PACK_AB R28, RZ, R28 ;  /* 0x0000001cff1c723e */ /* 0x000fe400000010ff */
[----:B------:R-:W-:Y:S02]  /*e660*/  F2FP.BF16.F32.PACK_AB R29, RZ, R29 ;  /* 0x0000001dff1d723e */ /* 0x000fe400000010ff */
[----:B------:R-:W-:Y:S02]  /*e670*/  F2FP.BF16.F32.PACK_AB R30, RZ, R30 ;  /* 0x0000001eff1e723e */ /* 0x000fe400000010ff */
[----:B------:R-:W-:Y:S01]  /*e680*/  F2FP.BF16.F32.PACK_AB R31, RZ, R31 ;  /* 0x0000001fff1f723e */ /* 0x000fe200000010ff */
[----:B0-----:R-:W-:Y:S02]  /*e690*/  @P4 IMAD.MOV.U32 R6, RZ, RZ, R10 ;  /* 0x000000ffff064224 */ /* 0x001fe400078e000a */
[----:B------:R-:W-:-:S05]  /*e6a0*/  @P4 IMAD.MOV.U32 R7, RZ, RZ, R11 ;  /* 0x000000ffff074224 */ /* 0x000fca00078e000b */
[----:B------:R0:W-:Y:S01]  /*e6b0*/  @P4 STG.E.U16 desc[UR58][R6.64+0xa2], R97 ;  /* 0x0000a26106004986 */ /* 0x0001e2000c10153a */
[----:B------:R-:W-:-:S03]  /*e6c0*/  ISETP.GT.AND P4, PT, R3, RZ, P0 ;  /* 0x000000ff0300720c */ /* 0x000fc60000784270 */
[----:B------:R-:W-:Y:S01]  /*e6d0*/  @P1 STG.E.U16 desc[UR58][R4.64+0xa0], R98 ;  /* 0x0000a06204001986 */ /* 0x000fe2000c10153a */
[C---:B------:R-:W-:Y:S02]  /*e6e0*/  ISETP.GT.AND P1, PT, R3.reuse, 0x8, P2 ;  /* 0x000000080300780c */ /* 0x040fe40001724270 */
[C---:B------:R-:W-:Y:S01]  /*e6f0*/  ISETP.GT.AND P2, PT, R8.reuse, 0x60, PT ;  /* 0x000000600800780c */ /* 0x040fe20003f44270 */
[----:B------:R-:W-:Y:S01]  /*e700*/  @P3 STG.E.U16 desc[UR58][R4.64+0xa2], R99 ;  /* 0x0000a26304003986 */ /* 0x000fe2000c10153a */
[----:B------:R-:W-:Y:S02]  /*e710*/  ISETP.GT.AND P3, PT, R3, 0x8, P0 ;  /* 0x000000080300780c */ /* 0x000fe40000764270 */
[----:B------:R-:W-:Y:S01]  /*e720*/  ISETP.GT.AND P0, PT, R8, 0x61, PT ;  /* 0x000000610800780c */ /* 0x000fe20003f04270 */
[----:B0-----:R-:W-:Y:S02]  /*e730*/  @P5 IMAD.MOV.U32 R6, RZ, RZ, R10 ;  /* 0x000000ffff065224 */ /* 0x001fe400078e000a */
[----:B------:R-:W-:-:S05]  /*e740*/  @P5 IMAD.MOV.U32 R7, RZ, RZ, R11 ;  /* 0x000000ffff075224 */ /* 0x000fca00078e000b */
[----:B------:R0:W-:Y:S01]  /*e750*/  @P5 STG.E.U16 desc[UR58][R6.64+0xb0], R100 ;  /* 0x0000b06406005986 */ /* 0x0001e2000c10153a */
[----:B------:R-:W-:Y:S01]  /*e760*/  ISETP.GT.AND P5, PT, R3, RZ, P2 ;  /* 0x000000ff0300720c */ /* 0x000fe200017a4270 */
        /* <DEDUP_REMOVED lines=181> */
[C---:B------:R-:W-:Y:S02]  /*f2c0*/  ISETP.GT.AND P5, PT, R3.reuse, RZ, P2 ;  /* 0x000000ff0300720c */ /* 0x040fe400017a4270 */
[----:B------:R-:W-:Y:S01]  /*f2d0*/  ISETP.GT.AND P2, PT, R3, 0x8, P2 ;  /* 0x000000080300780c */ /* 0x000fe20001744270 */
[----:B0-----:R-:W-:Y:S02]  /*f2e0*/  @P4 IMAD.MOV.U32 R6, RZ, RZ, R10 ;  /* 0x000000ffff064224 */ /* 0x001fe400078e000a */
[----:B------:R-:W-:-:S05]  /*f2f0*/  @P4 IMAD.MOV.U32 R7, RZ, RZ, R11 ;  /* 0x000000ffff074224 */ /* 0x000fca00078e000b */
[----:B------:R0:W-:Y:S01]  /*f300*/  @P4 STG.E.U16 desc[UR58][R6.64+0x182], R41 ;  /* 0x0001822906004986 */ /* 0x0001e2000c10153a */
[C---:B------:R-:W-:Y:S02]  /*f310*/  ISETP.GT.AND P4, PT, R3.reuse, RZ, P0 ;  /* 0x000000ff0300720c */ /* 0x040fe40000784270 */
[----:B------:R-:W-:Y:S01]  /*f320*/  ISETP.GT.AND P0, PT, R3, 0x8, P0 ;  /* 0x000000080300780c */ /* 0x000fe20000704270 */
[----:B------:R-:W-:Y:S01]  /*f330*/  @P1 STG.E.U16 desc[UR58][R4.64+0x180], R42 ;  /* 0x0001802a04001986 */ /* 0x000fe2000c10153a */
[----:B------:R-:W-:-:S03]  /*f340*/  ISETP.GT.AND P1, PT, R8, 0xd1, PT ;  /* 0x000000d10800780c */ /* 0x000fc60003f24270 */
[----:B------:R-:W-:Y:S01]  /*f350*/  @P3 STG.E.U16 desc[UR58][R4.64+0x182], R43 ;  /* 0x0001822b04003986 */ /* 0x000fe2000c10153a */
        /* <DEDUP_REMOVED lines=9> */
[----:B------:R-:W-:Y:S04]  /*f3f0*/  @P2 STG.E.U16 desc[UR58][R4.64+0x190], R46 ;  /* 0x0001902e04002986 */ /* 0x000fe8000c10153a */
[----:B------:R-:W-:Y:S01]  /*f400*/  @P0 STG.E.U16 desc[UR58][R4.64+0x192], R47 ;  /* 0x0001922f04000986 */ /* 0x000fe2000c10153a */
[----:B------:R-:W-:Y:S01]  /*f410*/  ISETP.GT.AND P0, PT, R3, 0x8, P3 ;  /* 0x000000080300780c */ /* 0x000fe20001f04270 */
[----:B0-----:R-:W-:Y:S02]  /*f420*/  @P5 IMAD.MOV.U32 R6, RZ, RZ, R10 ;  /* 0x000000ffff065224 */ /* 0x001fe400078e000a */
[----:B------:R-:W-:-:S05]  /*f430*/  @P5 IMAD.MOV.U32 R7, RZ, RZ, R11 ;  /* 0x000000ffff075224 */ /* 0x000fca00078e000b */
[----:B------:R0:W-:Y:S01]  /*f440*/  @P5 STG.E.U16 desc[UR58][R6.64+0x1a0], R32 ;  /* 0x0001a02006005986 */ /* 0x0001e2000c10153a */
[----:B------:R-:W-:Y:S02]  /*f450*/  ISETP.GT.AND P5, PT, R3, 0x8, P1 ;  /* 0x000000080300780c */ /* 0x000fe40000fa4270 */
[----:B------:R-:W-:-:S04]  /*f460*/  ISETP.GT.AND P1, PT, R8, 0xd9, PT ;  /* 0x000000d90800780c */ /* 0x000fc80003f24270 */
[----:B------:R-:W-:Y:S01]  /*f470*/  ISETP.GT.AND P3, PT, R3, RZ, P1 ;  /* 0x000000ff0300720c */ /* 0x000fe20000f64270 */
[----:B0-----:R-:W-:Y:S02]  /*f480*/  @P4 IMAD.MOV.U32 R6, RZ, RZ, R10 ;  /* 0x000000ffff064224 */ /* 0x001fe400078e000a */
[----:B------:R-:W-:-:S05]  /*f490*/  @P4 IMAD.MOV.U32 R7, RZ, RZ, R11 ;  /* 0x000000ffff074224 */ /* 0x000fca00078e000b */
[----:B------:R0:W-:Y:S01]  /*f4a0*/  @P4 STG.E.U16 desc[UR58][R6.64+0x1a2], R33 ;  /* 0x0001a22106004986 */ /* 0x0001e2000c10153a */
[----:B------:R-:W-:-:S03]  /*f4b0*/  ISETP.GT.AND P4, PT, R8, 0xd8, PT ;  /* 0x000000d80800780c */ /* 0x000fc60003f84270 */
[----:B------:R-:W-:Y:S01]  /*f4c0*/  @P0 STG.E.U16 desc[UR58][R4.64+0x1a0], R34 ;  /* 0x0001a02204000986 */ /* 0x000fe2000c10153a */
[C---:B------:R-:W-:Y:S02]  /*f4d0*/  ISETP.GT.AND P2, PT, R3.reuse, RZ, P4 ;  /* 0x000000ff0300720c */ /* 0x040fe40002744270 */
[C---:B------:R-:W-:Y:S01]  /*f4e0*/  ISETP.GT.AND P4, PT, R3.reuse, 0x8, P4 ;  /* 0x000000080300780c */ /* 0x040fe20002784270 */
[----:B------:R-:W-:Y:S01]  /*f4f0*/  @P5 STG.E.U16 desc[UR58][R4.64+0x1a2], R35 ;  /* 0x0001a22304005986 */ /* 0x000fe2000c10153a */
[----:B------:R-:W-:Y:S02]  /*f500*/  ISETP.GT.AND P5, PT, R3, 0x8, P1 ;  /* 0x000000080300780c */ /* 0x000fe40000fa4270 */
[C---:B------:R-:W-:Y:S02]  /*f510*/  ISETP.GT.AND P0, PT, R8.reuse, 0xe1, PT ;  /* 0x000000e10800780c */ /* 0x040fe40003f04270 */
[----:B------:R-:W-:-:S05]  /*f520*/  ISETP.GT.AND P1, PT, R8, 0xe9, PT ;  /* 0x000000e90800780c */ /* 0x000fca0003f24270 */
[----:B0-----:R-:W-:Y:S02]  /*f530*/  @P2 IMAD.MOV.U32 R6, RZ, RZ, R10 ;  /* 0x000000ffff062224 */ /* 0x001fe400078e000a */
[----:B------:R-:W-:-:S05]  /*f540*/  @P2 IMAD.MOV.U32 R7, RZ, RZ, R11 ;  /* 0x000000ffff072224 */ /* 0x000fca00078e000b */
[----:B------:R0:W-:Y:S01]  /*f550*/  @P2 STG.E.U16 desc[UR58][R6.64+0x1b0], R36 ;  /* 0x0001b02406002986 */ /* 0x0001e2000c10153a */
[----:B------:R-:W-:Y:S01]  /*f560*/  ISETP.GT.AND P2, PT, R8, 0xe8, PT ;  /* 0x000000e80800780c */ /* 0x000fe20003f44270 */
        /* <DEDUP_REMOVED lines=8> */
[C---:B------:R-:W-:Y:S02]  /*f5f0*/  ISETP.GT.AND P5, PT, R3.reuse, RZ, P0 ;  /* 0x000000ff0300720c */ /* 0x040fe400007a4270 */
[----:B------:R-:W-:-:S07]  /*f600*/  ISETP.GT.AND P0, PT, R3, 0x8, P0 ;  /* 0x000000080300780c */ /* 0x000fce0000704270 */
        /* <DEDUP_REMOVED lines=10> */
[----:B------:R-:W-:Y:S04]  /*f6b0*/  @P3 STG.E.U16 desc[UR58][R4.64+0x1c0], R26 ;  /* 0x0001c01a04003986 */ /* 0x000fe8000c10153a */
[----:B------:R-:W-:Y:S06]  /*f6c0*/  @P0 STG.E.U16 desc[UR58][R4.64+0x1c2], R27 ;  /* 0x0001c21b04000986 */ /* 0x000fec000c10153a */
[----:B0-----:R-:W-:-:S02]  /*f6d0*/  @P5 IMAD.MOV.U32 R6, RZ, RZ, R10 ;  /* 0x000000ffff065224 */ /* 0x001fc400078e000a */
[----:B------:R-:W-:-:S05]  /*f6e0*/  @P5 IMAD.MOV.U32 R7, RZ, RZ, R11 ;  /* 0x000000ffff075224 */ /* 0x000fca00078e000b */
[----:B------:R0:W-:Y:S04]  /*f6f0*/  @P5 STG.E.U16 desc[UR58][R6.64+0x1d0], R28 ;  /* 0x0001d01c06005986 */ /* 0x0001e8000c10153a */
[----:B------:R1:W-:Y:S04]  /*f700*/  @P4 STG.E.U16 desc[UR58][R10.64+0x1d2], R29 ;  /* 0x0001d21d0a004986 */ /* 0x0003e8000c10153a */
[----:B------:R1:W-:Y:S01]  /*f710*/  @P2 STG.E.U16 desc[UR58][R4.64+0x1d0], R30 ;  /* 0x0001d01e04002986 */ /* 0x0003e2000c10153a */
[----:B0-----:R-:W-:Y:S02]  /*f720*/  @P1 IMAD.MOV.U32 R6, RZ, RZ, R4 ;  /* 0x000000ffff061224 */ /* 0x001fe400078e0004 */
[----:B------:R-:W-:-:S05]  /*f730*/  @P1 IMAD.MOV.U32 R7, RZ, RZ, R5 ;  /* 0x000000ffff071224 */ /* 0x000fca00078e0005 */
[----:B------:R1:W-:Y:S02]  /*f740*/  @P1 STG.E.U16 desc[UR58][R6.64+0x1d2], R31 ;  /* 0x0001d21f06001986 */ /* 0x0003e4000c10153a */
.L_x_266:
[----:B------:R-:W-:Y:S05]  /*f750*/  BSYNC B0 ;  /* 0x0000000000007941 */ /* 0x000fea0003800000 */
.L_x_28:
[----:B------:R-:W-:Y:S01]  /*f760*/  ULDC UR4, c[0x0][0xc] ;  /* 0x0000030000047ab9 */ /* 0x000fe20000000800 */
[----:B------:R-:W-:Y:S01]  /*f770*/  ULDC UR5, c[0x0][0x10] ;  /* 0x0000040000057ab9 */ /* 0x000fe20000000800 */
[----:B------:R-:W0:Y:S01]  /*f780*/  LDC R3, c[0x0][0x14] ;  /* 0x00000500ff037b82 */ /* 0x000e220000000800 */
[----:B------:R-:W-:Y:S01]  /*f790*/  UIMAD.WIDE.U32 UR4, UR4, UR5, URZ ;  /* 0x00000005040472a5 */ /* 0x000fe2000f8e003f */
[----:B------:R-:W-:Y:S02]  /*f7a0*/  IMAD.MOV.U32 R148, RZ, RZ, -0x1 ;  /* 0xffffffffff947424 */ /* 0x000fe400078e00ff */
[----:B------:R-:W-:-:S03]  /*f7b0*/  IMAD.MOV.U32 R147, RZ, RZ, -0x1 ;  /* 0xffffffffff937424 */ /* 0x000fc600078e00ff */
[----:B0-----:R-:W-:-:S04]  /*f7c0*/  IMAD.WIDE.U32 R16, R3, UR4, R16 ;  /* 0x0000000403107c25 */ /* 0x001fc8000f8e0010 */
[----:B------:R-:W-:Y:S01]  /*f7d0*/  IMAD R3, R3, UR5, RZ ;  /* 0x0000000503037c24 */ /* 0x000fe2000f8e02ff */
[----:B------:R-:W-:Y:S02]  /*f7e0*/  ULDC.64 UR4, c[0x0][0x650] ;  /* 0x0001940000047ab9 */ /* 0x000fe40000000a00 */
[----:B------:R-:W-:Y:S01]  /*f7f0*/  ISETP.GE.U32.AND P0, PT, R16, UR4, PT ;  /* 0x0000000410007c0c */ /* 0x000fe2000bf06070 */
[--C-:B------:R-:W-:Y:S01]  /*f800*/  IMAD.IADD R17, R17, 0x1, R3.reuse ;  /* 0x0000000111117824 */ /* 0x100fe200078e0203 */
[----:B------:R-:W-:-:S04]  /*f810*/  PRMT R3, RZ, 0x7610, R3 ;  /* 0x00007610ff037816 */ /* 0x000fc80000000003 */
[----:B------:R-:W-:-:S13]  /*f820*/  ISETP.GE.U32.AND.EX P0, PT, R17, UR5, PT, P0 ;  /* 0x0000000511007c0c */ /* 0x000fda000bf06100 */
[----:B------:R-:W-:Y:S05]  /*f830*/  @P0 BRA `(.L_x_267) ;  /* 0x0000000400640947 */ /* 0x000fea0003800000 */
[----:B-1----:R-:W0:Y:S01]  /*f840*/  S2R R12, SR_CTAID.X ;  /* 0x00000000000c7919 */ /* 0x002e220000002500 */
[----:B------:R-:W1:Y:S01]  /*f850*/  LDC.64 R10, c[0x0][0x628] ;  /* 0x00018a00ff0a7b82 */ /* 0x000e620000000a00 */
[----:B------:R-:W-:Y:S01]  /*f860*/  ULDC UR4, c[0x0][0x150] ;  /* 0x0000540000047ab9 */ /* 0x000fe20000000800 */
[----:B------:R-:W-:Y:S01]  /*f870*/  IMAD.MOV.U32 R8, RZ, RZ, R16 ;  /* 0x000000ffff087224 */ /* 0x000fe200078e0010 */
[----:B------:R-:W0:Y:S01]  /*f880*/  S2R R24, SR_CTAID.Y ;  /* 0x0000000000187919 */ /* 0x000e220000002600 */
[----:B------:R-:W-:-:S04]  /*f890*/  IMAD.MOV.U32 R9, RZ, RZ, R17 ;  /* 0x000000ffff097224 */ /* 0x000fc800078e0011 */
[----:B------:R-:W2:Y:S08]  /*f8a0*/  LDC R21, c[0x0][0x144] ;  /* 0x00005100ff157b82 */ /* 0x000eb00000000800 */
[----:B------:R-:W2:Y:S08]  /*f8b0*/  LDC R0, c[0x0][0x630] ;  /* 0x00018c00ff007b82 */ /* 0x000eb00000000800 */
[----:B------:R-:W2:Y:S01]  /*f8c0*/  LDC.64 R14, c[0x0][0x620] ;  /* 0x00018800ff0e7b82 */ /* 0x000ea20000000a00 */
[----:B-1----:R-:W-:-:S04]  /*f8d0*/  ISETP.NE.U32.AND P0, PT, R10, RZ, PT ;  /* 0x000000ff0a00720c */ /* 0x002fc80003f05070 */
[----:B------:R-:W-:Y:S02]  /*f8e0*/  ISETP.NE.AND.EX P0, PT, R11, RZ, PT, P0 ;  /* 0x000000ff0b00720c */ /* 0x000fe40003f05300 */
[----:B0-----:R-:W-:-:S05]  /*f8f0*/  I2FP.F32.U32 R3, R12 ;  /* 0x0000000c00037245 */ /* 0x001fca0000201000 */
[----:B------:R-:W-:-:S04]  /*f900*/  FMUL R3, R3, UR4 ;  /* 0x0000000403037c20 */ /* 0x000fc80008400000 */
[----:B------:R0:W1:Y:S02]  /*f910*/  F2I.U32.TRUNC.NTZ R20, R3 ;  /* 0x0000000300147305 */ /* 0x000064000020f000 */
[----:B------:R-:W-:Y:S05]  /*f920*/  @!P0 BRA `(.L_x_268) ;  /* 0x0000000000288947 */ /* 0x000fea0003800000 */
[----:B0-----:R-:W0:Y:S02]  /*f930*/  LDC R3, c[0x0][0x634] ;  /* 0x00018d00ff037b82 */ /* 0x001e240000000800 */
[----:B0-----:R-:W-:-:S05]  /*f940*/  IADD3 R3, P0, R16, R3, RZ ;  /* 0x0000000310037210 */ /* 0x001fca0007f1e0ff */
[----:B------:R-:W-:-:S04]  /*f950*/  IMAD.X R13, RZ, RZ, R17, P0 ;  /* 0x000000ffff0d7224 */ /* 0x000fc800000e0611 */
[----:B--234-:R-:W-:-:S04]  /*f960*/  IMAD.WIDE.U32 R4, R13, R10, RZ ;  /* 0x0000000a0d047225 */ /* 0x01cfc800078e00ff */
[----:B------:R-:W-:-:S04]  /*f970*/  IMAD.WIDE.U32 R6, P0, R3, R11, R4 ;  /* 0x0000000b03067225 */ /* 0x000fc80007800004 */
[----:B------:R-:W-:-:S04]  /*f980*/  IMAD.WIDE.U32 R4, R3, R10, RZ ;  /* 0x0000000a03047225 */ /* 0x000fc800078e00ff */
[----:B------:R-:W-:Y:S01]  /*f990*/  IMAD.X R9, RZ, RZ, RZ, P0 ;  /* 0x000000ffff097224 */ /* 0x000fe200000e06ff */
[----:B------:R-:W-:Y:S01]  /*f9a0*/  IADD3 RZ, P0, R5, R6, RZ ;  /* 0x0000000605ff7210 */ /* 0x000fe20007f1e0ff */
[----:B------:R-:W-:-:S04]  /*f9b0*/  IMAD.MOV.U32 R8, RZ, RZ, R7 ;  /* 0x000000ffff087224 */ /* 0x000fc800078e0007 */
[----:B------:R-:W-:-:S08]  /*f9c0*/  IMAD.WIDE.U32.X R8, R13, R11, R8, P0 ;  /* 0x0000000b0d087225 */ /* 0x000fd000000e0408 */
.L_x_268:
[----:B------:R-:W3:Y:S01]  /*f9d0*/  LDC.64 R28, c[0x0][0x640] ;  /* 0x00019000ff1c7b82 */ /* 0x000ee20000000a00 */
[-CC-:B--2---:R-:W-:Y:S01]  /*f9e0*/  SHF.R.U64 R147, R8, R0.reuse, R9.reuse ;  /* 0x0000000008937219 */ /* 0x184fe20000001209 */
[----:B-1----:R-:W-:Y:S01]  /*f9f0*/  IMAD.MOV R20, RZ, RZ, -R20 ;  /* 0x000000ffff147224 */ /* 0x002fe200078e0a14 */
[----:B------:R-:W-:Y:S01]  /*fa00*/  SHF.R.U32.HI R0, RZ, R0, R9 ;  /* 0x00000000ff007219 */ /* 0x000fe20000011609 */
[----:B------:R-:W-:Y:S01]  /*fa10*/  ULDC UR4, c[0x0][0x154] ;  /* 0x0000550000047ab9 */ /* 0x000fe20000000800 */
[----:B0-----:R-:W-:Y:S01]  /*fa20*/  IADD3 R3, P0, RZ, -R147, RZ ;  /* 0x80000093ff037210 */ /* 0x001fe20007f1e0ff */
[----:B------:R-:W-:Y:S02]  /*fa30*/  IMAD R21, R21, R20, R12 ;  /* 0x0000001415157224 */ /* 0x000fe400078e020c */
[----:B------:R-:W0:Y:S01]  /*fa40*/  LDC R6, c[0x0][0x618] ;  /* 0x00018600ff067b82 */ /* 0x000e220000000800 */
[----:B------:R-:W-:Y:S02]  /*fa50*/  IMAD.MOV.U32 R7, RZ, RZ, 0x1 ;  /* 0x00000001ff077424 */ /* 0x000fe400078e00ff */
[----:B---34-:R-:W-:-:S04]  /*fa60*/  IMAD.X R5, RZ, RZ, ~R0, P0 ;  /* 0x000000ffff057224 */ /* 0x018fc800000e0e00 */
[-C--:B------:R-:W-:Y:S01]  /*fa70*/  IMAD R0, R5, R14.reuse, RZ ;  /* 0x0000000e05007224 */ /* 0x080fe200078e02ff */
[----:B------:R-:W1:Y:S01]  /*fa80*/  LDC R8, c[0x0][0x608] ;  /* 0x00018200ff087b82 */ /* 0x000e620000000800 */
[----:B------:R-:W-:-:S04]  /*fa90*/  IMAD.WIDE.U32 R4, R3, R14, R16 ;  /* 0x0000000e03047225 */ /* 0x000fc800078e0010 */
[----:B------:R-:W-:Y:S01]  /*faa0*/  IMAD R3, R3, R15, R0 ;  /* 0x0000000f03037224 */ /* 0x000fe200078e0200 */
[----:B------:R-:W-:Y:S02]  /*fab0*/  I2FP.F32.U32 R0, R24 ;  /* 0x0000001800007245 */ /* 0x000fe40000201000 */
[----:B------:R-:W2:Y:S01]  /*fac0*/  LDC R26, c[0x0][0x658] ;  /* 0x00019600ff1a7b82 */ /* 0x000ea20000000800 */
[----:B------:R-:W-:Y:S01]  /*fad0*/  IMAD.IADD R3, R5, 0x1, R3 ;  /* 0x0000000105037824 */ /* 0x000fe200078e0203 */
[----:B------:R-:W-:Y:S01]  /*fae0*/  ISETP.NE.U32.AND P0, PT, R28, RZ, PT ;  /* 0x000000ff1c00720c */ /* 0x000fe20003f05070 */
[----:B------:R-:W-:Y:S01]  /*faf0*/  FMUL R0, R0, UR4 ;  /* 0x0000000400007c20 */ /* 0x000fe20008400000 */
[----:B------:R-:W-:Y:S02]  /*fb00*/  IMAD.MOV.U32 R5, RZ, RZ, -0x1 ;  /* 0xffffffffff057424 */ /* 0x000fe400078e00ff */
[----:B------:R-:W-:Y:S01]  /*fb10*/  ISETP.NE.AND.EX P0, PT, R29, RZ, PT, P0 ;  /* 0x000000ff1d00720c */ /* 0x000fe20003f05300 */
[----:B------:R3:W4:Y:S01]  /*fb20*/  F2I.U32.TRUNC.NTZ R13, R0 ;  /* 0x00000000000d7305 */ /* 0x000722000020f000 */
[----:B------:R-:W3:Y:S01]  /*fb30*/  LDC R15, c[0x0][0x148] ;  /* 0x00005200ff0f7b82 */ /* 0x000ee20000000800 */
[----:B0-----:R-:W-:-:S02]  /*fb40*/  SHF.R.U64 R12, R4, R6, R3 ;  /* 0x00000006040c7219 */ /* 0x001fc40000001203 */
[----:B------:R-:W-:-:S05]  /*fb50*/  SHF.R.U32.HI R3, RZ, R6, R3 ;  /* 0x00000006ff037219 */ /* 0x000fca0000011603 */
[----:B------:R-:W0:Y:S01]  /*fb60*/  LDC R20, c[0x0][0x600] ;  /* 0x00018000ff147b82 */ /* 0x000e220000000800 */
[-CC-:B-1----:R-:W-:Y:S02]  /*fb70*/  SHF.R.U64 R10, R12, R8.reuse, R3.reuse ;  /* 0x000000080c0a7219 */ /* 0x182fe40000001203 */
[----:B------:R-:W-:-:S05]  /*fb80*/  SHF.R.U32.HI R3, RZ, R8, R3 ;  /* 0x00000008ff037219 */ /* 0x000fca0000011603 */
[----:B------:R-:W1:Y:S01]  /*fb90*/  LDC R27, c[0x0][0x648] ;  /* 0x00019200ff1b7b82 */ /* 0x000e620000000800 */
[-C--:B--2---:R-:W-:Y:S02]  /*fba0*/  SHF.L.U32 R4, R5, R26.reuse, RZ ;  /* 0x0000001a05047219 */ /* 0x084fe400000006ff */
[-CC-:B------:R-:W-:Y:S02]  /*fbb0*/  SHF.R.U64 R14, R10, R26.reuse, R3.reuse ;  /* 0x0000001a0a0e7219 */ /* 0x180fe40000001203 */
[----:B------:R-:W-:Y:S02]  /*fbc0*/  SHF.R.U32.HI R5, RZ, R26, R3 ;  /* 0x0000001aff057219 */ /* 0x000fe40000011603 */
[----:B------:R-:W-:Y:S01]  /*fbd0*/  LOP3.LUT R25, RZ, R4, RZ, 0x33, !PT ;  /* 0x00000004ff197212 */ /* 0x000fe200078e33ff */
[----:B------:R-:W2:Y:S01]  /*fbe0*/  LDC R30, c[0x0][0x638] ;  /* 0x00018e00ff1e7b82 */ /* 0x000ea20000000800 */
[----:B------:R-:W-:Y:S01]  /*fbf0*/  SHF.L.U32 R26, R7, R26, RZ ;  /* 0x0000001a071a7219 */ /* 0x000fe200000006ff */
[----:B------:R-:W-:-:S06]  /*fc00*/  IMAD.MOV.U32 R4, RZ, RZ, R14 ;  /* 0x000000ffff047224 */ /* 0x000fcc00078e000e */
[----:B------:R-:W0:Y:S01]  /*fc10*/  LDC R31, c[0x0][0x610] ;  /* 0x00018400ff1f7b82 */ /* 0x000e220000000800 */
[----:B----4-:R-:W-:Y:S05]  /*fc20*/  @!P0 BRA `(.L_x_269) ;  /* 0x0000000000288947 */ /* 0x010fea0003800000 */
[----:B------:R-:W4:Y:S02]  /*fc30*/  LDC R3, c[0x0][0x64c] ;  /* 0x00019300ff037b82 */ /* 0x000f240000000800 */
[----:B----4-:R-:W-:-:S05]  /*fc40*/  IADD3 R3, P0, R14, R3, RZ ;  /* 0x000000030e037210 */ /* 0x010fca0007f1e0ff */
        /* <DEDUP_REMOVED lines=8> */
.L_x_269:
[----:B------:R-:W-:Y:S01]  /*fcd0*/  ISETP.NE.AND P0, PT, R2, 0x1, PT ;  /* 0x000000010200780c */ /* 0x000fe20003f05270 */
[----:B0-----:R-:W-:Y:S01]  /*fce0*/  VIADD R7, R20, 0xffffffff ;  /* 0xffffffff14077836 */ /* 0x001fe20000000000 */
[----:B-1-3--:R-:W-:Y:S01]  /*fcf0*/  SHF.R.U64 R0, R4, R27, R5 ;  /* 0x0000001b04007219 */ /* 0x00afe20000001205 */
[----:B------:R-:W-:Y:S01]  /*fd00*/  IMAD.MOV R13, RZ, RZ, -R13 ;  /* 0x000000ffff0d7224 */ /* 0x000fe200078e0a0d */
[----:B------:R-:W-:Y:S01]  /*fd10*/  LOP3.LUT R5, R10, R25, RZ, 0xc0, !PT ;  /* 0x000000190a057212 */ /* 0x000fe200078ec0ff */
[----:B------:R-:W-:Y:S01]  /*fd20*/  IMAD.MOV.U32 R4, RZ, RZ, 0x1 ;  /* 0x00000001ff047424 */ /* 0x000fe200078e00ff */
[----:B------:R-:W-:Y:S01]  /*fd30*/  LOP3.LUT R12, R12, R7, RZ, 0xc0, !PT ;  /* 0x000000070c0c7212 */ /* 0x000fe200078ec0ff */
[----:B------:R-:W-:Y:S02]  /*fd40*/  IMAD.MOV R3, RZ, RZ, -R0 ;  /* 0x000000ffff037224 */ /* 0x000fe400078e0a00 */
[----:B------:R-:W-:Y:S02]  /*fd50*/  IMAD R0, R26, R0, R5 ;  /* 0x000000001a007224 */ /* 0x000fe400078e0205 */
[----:B--2---:R-:W-:-:S02]  /*fd60*/  IMAD R3, R3, R30, R14 ;  /* 0x0000001e03037224 */ /* 0x004fc400078e020e */
[----:B------:R-:W-:Y:S02]  /*fd70*/  @P0 IMAD R21, R15, R13, R24 ;  /* 0x0000000d0f150224 */ /* 0x000fe400078e0218 */
[----:B------:R-:W-:Y:S01]  /*fd80*/  IMAD R5, R3, R20, R12 ;  /* 0x0000001403057224 */ /* 0x000fe200078e020c */
[----:B------:R-:W-:Y:S01]  /*fd90*/  PRMT R3, R4, 0x7610, R3 ;  /* 0x0000761004037816 */ /* 0x000fe20000000003 */
[----:B------:R-:W-:-:S05]  /*fda0*/  IMAD R0, R0, R31, R21 ;  /* 0x0000001f00007224 */ /* 0x000fca00078e0215 */
[----:B------:R-:W-:Y:S02]  /*fdb0*/  SEL R148, R5, R0, !P0 ;  /* 0x0000000005947207 */ /* 0x000fe40004000000 */
[----:B------:R-:W-:-:S07]  /*fdc0*/  SEL R0, R0, R5, !P0 ;  /* 0x0000000500007207 */ /* 0x000fce0004000000 */
.L_x_267:
[----:B------:R-:W-:Y:S01]  /*fdd0*/  LOP3.LUT P0, RZ, R3, 0xff, RZ, 0xc0, !PT ;  /* 0x000000ff03ff7812 */ /* 0x000fe2000780c0ff */
[----:B-----5:R-:W-:-:S12]  /*fde0*/  IMAD.MOV.U32 R146, RZ, RZ, R0 ;  /* 0x000000ffff927224 */ /* 0x020fd800078e0000 */
[----:B------:R-:W-:Y:S05]  /*fdf0*/  @P0 BRA `(.L_x_270) ;  /* 0xffffff10003c0947 */ /* 0x000fea000383ffff */
[----:B------:R-:W-:Y:S05]  /*fe00*/  EXIT ;  /* 0x000000000000794d */ /* 0x000fea0003800000 */
.L_x_3:
[----:B0-----:R-:W-:Y:S01]  /*fe10*/  ULDC.64 UR4, c[0x0][0x650] ;  /* 0x0001940000047ab9 */ /* 0x001fe20000000a00 */
        /* <DEDUP_REMOVED lines=25> */
.L_x_272:
[--C-:B------:R-:W-:Y:S01]  /*ffb0*/  SHF.R.U64 R12, R10, R14, R11.reuse ;  /* 0x0000000e0a0c7219 */ /* 0x100fe2000000120b */
[----:B------:R-:W0:Y:S01]  /*ffc0*/  LDC R22, c[0x0][0x618] ;  /* 0x00018600ff167b82 */ /* 0x000e220000000800 */
[----:B------:R-:W-:Y:S01]  /*ffd0*/  I2FP.F32.U32 R6, R4 ;  /* 0x0000000400067245 */ /* 0x000fe20000201000 */
[----:B------:R-:W-:Y:S01]  /*ffe0*/  ULDC UR4, c[0x0][0x150] ;  /* 0x0000540000047ab9 */ /* 0x000fe20000000800 */
[----:B------:R-:W-:Y:S02]  /*fff0*/  SHF.R.U32.HI R5, RZ, R14, R11 ;  /* 0x0000000eff057219 */ /* 0x000fe4000001160b */
[----:B------:R-:W-:Y:S01]  /*10000*/  IADD3 R9, P0, RZ, -R12, RZ ;  /* 0x8000000cff097210 */ /* 0x000fe20007f1e0ff */
[----:B------:R-:W-:Y:S01]  /*10010*/  FMUL R11, R6, UR4 ;  /* 0x00000004060b7c20 */ /* 0x000fe20008400000 */
[----:B------:R-:W-:Y:S01]  /*10020*/  ULDC UR4, c[0x0][0x154] ;  /* 0x0000550000047ab9 */ /* 0x000fe20000000800 */
[----:B------:R-:W1:Y:S02]  /*10030*/  LDC.64 R24, c[0x0][0x640] ;  /* 0x00019000ff187b82 */ /* 0x000e640000000a00 */
[----:B------:R-:W-:-:S02]  /*10040*/  IMAD.X R5, RZ, RZ, ~R5, P0 ;  /* 0x000000ffff057224 */ /* 0x000fc400000e0e05 */
[----:B------:R-:W2:Y:S01]  /*10050*/  F2I.U32.TRUNC.NTZ R11, R11 ;  /* 0x0000000b000b7305 */ /* 0x000ea2000020f000 */
[----:B------:R-:W-:-:S03]  /*10060*/  IMAD.WIDE.U32 R6, R9, R20, R16 ;  /* 0x0000001409067225 */ /* 0x000fc600078e0010 */
[----:B------:R-:W3:Y:S01]  /*10070*/  LDC R13, c[0x0][0x144] ;  /* 0x00005100ff0d7b82 */ /* 0x000ee20000000800 */
[----:B------:R-:W-:-:S04]  /*10080*/  IMAD R8, R5, R20, RZ ;  /* 0x0000001405087224 */ /* 0x000fc800078e02ff */
[----:B------:R-:W-:Y:S02]  /*10090*/  IMAD R5, R9, R21, R8 ;  /* 0x0000001509057224 */ /* 0x000fe400078e0208 */
[----:B------:R-:W-:Y:S01]  /*100a0*/  IMAD.MOV.U32 R8, RZ, RZ, -0x1 ;  /* 0xffffffffff087424 */ /* 0x000fe200078e00ff */
[----:B------:R-:W4:Y:S01]  /*100b0*/  LDC R14, c[0x0][0x608] ;  /* 0x00018200ff0e7b82 */ /* 0x000f220000000800 */
[----:B------:R-:W-:Y:S01]  /*100c0*/  IMAD.IADD R5, R7, 0x1, R5 ;  /* 0x0000000107057824 */ /* 0x000fe200078e0205 */
[----:B------:R-:W-:-:S04]  /*100d0*/  I2FP.F32.U32 R7, R3 ;  /* 0x0000000300077245 */ /* 0x000fc80000201000 */
[-C--:B0-----:R-:W-:Y:S01]  /*100e0*/  SHF.R.U64 R10, R6, R22.reuse, R5 ;  /* 0x00000016060a7219 */ /* 0x081fe20000001205 */
[----:B--2---:R-:W-:Y:S01]  /*100f0*/  IMAD.MOV R6, RZ, RZ, -R11 ;  /* 0x000000ffff067224 */ /* 0x004fe200078e0a0b */
[----:B------:R-:W0:Y:S01]  /*10100*/  LDC R9, c[0x0][0x658] ;  /* 0x00019600ff097b82 */ /* 0x000e220000000800 */
[----:B-1----:R-:W-:Y:S01]  /*10110*/  ISETP.NE.U32.AND P0, PT, R24, RZ, PT ;  /* 0x000000ff1800720c */ /* 0x002fe20003f05070 */
[----:B------:R-:W-:Y:S01]  /*10120*/  FMUL R7, R7, UR4 ;  /* 0x0000000407077c20 */ /* 0x000fe20008400000 */
[----:B------:R-:W-:Y:S02]  /*10130*/  SHF.R.U32.HI R5, RZ, R22, R5 ;  /* 0x00000016ff057219 */ /* 0x000fe40000011605 */
[----:B------:R-:W-:-:S03]  /*10140*/  ISETP.NE.AND.EX P0, PT, R25, RZ, PT, P0 ;  /* 0x000000ff1900720c */ /* 0x000fc60003f05300 */
[----:B------:R-:W1:Y:S01]  /*10150*/  LDC R20, c[0x0][0x148] ;  /* 0x00005200ff147b82 */ /* 0x000e620000000800 */
[----:B---3--:R-:W-:Y:S02]  /*10160*/  IMAD R23, R13, R6, R4 ;  /* 0x000000060d177224 */ /* 0x008fe400078e0204 */
[----:B------:R-:W-:-:S05]  /*10170*/  IMAD.MOV.U32 R6, RZ, RZ, 0x1 ;  /* 0x00000001ff067424 */ /* 0x000fca00078e00ff */
[----:B------:R-:W2:Y:S01]  /*10180*/  LDC R21, c[0x0][0x600] ;  /* 0x00018000ff157b82 */ /* 0x000ea20000000800 */
[-CC-:B----4-:R-:W-:Y:S02]  /*10190*/  SHF.R.U64 R13, R10, R14.reuse, R5.reuse ;  /* 0x0000000e0a0d7219 */ /* 0x190fe40000001205 */
[----:B------:R-:W-:Y:S02]  /*101a0*/  SHF.R.U32.HI R4, RZ, R14, R5 ;  /* 0x0000000eff047219 */ /* 0x000fe40000011605 */
[----:B------:R3:W4:Y:S03]  /*101b0*/  F2I.U32.TRUNC.NTZ R14, R7 ;  /* 0x00000007000e7305 */ /* 0x000726000020f000 */
[----:B------:R-:W1:Y:S01]  /*101c0*/  LDC R26, c[0x0][0x648] ;  /* 0x00019200ff1a7b82 */ /* 0x000e620000000800 */
[-C--:B0-----:R-:W-:Y:S02]  /*101d0*/  SHF.R.U64 R15, R13, R9.reuse, R4 ;  /* 0x000000090d0f7219 */ /* 0x081fe40000001204 */
[----:B------:R-:W-:-:S02]  /*101e0*/  SHF.L.U32 R8, R8, R9, RZ ;  /* 0x0000000908087219 */ /* 0x000fc400000006ff */
[-C--:B------:R-:W-:Y:S01]  /*101f0*/  SHF.R.U32.HI R5, RZ, R9.reuse, R4 ;  /* 0x00000009ff057219 */ /* 0x080fe20000011604 */
[----:B------:R-:W-:Y:S01]  /*10200*/  IMAD.MOV.U32 R4, RZ, RZ, R15 ;  /* 0x000000ffff047224 */ /* 0x000fe200078e000f */
[----:B------:R-:W-:Y:S01]  /*10210*/  SHF.L.U32 R22, R6, R9, RZ ;  /* 0x0000000906167219 */ /* 0x000fe200000006ff */
[----:B------:R-:W0:Y:S01]  /*10220*/  LDC R27, c[0x0][0x638] ;  /* 0x00018e00ff1b7b82 */ /* 0x000e220000000800 */
[----:B------:R-:W-:-:S07]  /*10230*/  LOP3.LUT R28, RZ, R8, RZ, 0x33, !PT ;  /* 0x00000008ff1c7212 */ /* 0x000fce00078e33ff */
        /* <DEDUP_REMOVED lines=12> */
.L_x_273:
[----:B------:R-:W-:Y:S01]  /*10300*/  ISETP.NE.AND P0, PT, R2, 0x1, PT ;  /* 0x000000010200780c */ /* 0x000fe20003f05270 */
[----:B--2---:R-:W-:Y:S01]  /*10310*/  VIADD R7, R21, 0xffffffff ;  /* 0xffffffff15077836 */ /* 0x004fe20000000000 */
[----:B-1----:R-:W-:Y:S01]  /*10320*/  SHF.R.U64 R5, R4, R26, R5 ;  /* 0x0000001a04057219 */ /* 0x002fe20000001205 */
[----:B------:R-:W-:Y:S01]  /*10330*/  IMAD.MOV R14, RZ, RZ, -R14 ;  /* 0x000000ffff0e7224 */ /* 0x000fe200078e0a0e */
[----:B------:R-:W-:Y:S01]  /*10340*/  LOP3.LUT R4, R13, R28, RZ, 0xc0, !PT ;  /* 0x0000001c0d047212 */ /* 0x000fe200078ec0ff */
[----:B------:R-:W-:Y:S01]  /*10350*/  IMAD.MOV.U32 R8, RZ, RZ, R12 ;  /* 0x000000ffff087224 */ /* 0x000fe200078e000c */
[----:B------:R-:W-:Y:S01]  /*10360*/  LOP3.LUT R10, R10, R7, RZ, 0xc0, !PT ;  /* 0x000000070a0a7212 */ /* 0x000fe200078ec0ff */
[----:B------:R-:W-:Y:S02]  /*10370*/  IMAD.MOV R6, RZ, RZ, -R5 ;  /* 0x000000ffff067224 */ /* 0x000fe400078e0a05 */
[----:B------:R-:W-:-:S04]  /*10380*/  IMAD R4, R22, R5, R4 ;  /* 0x0000000516047224 */ /* 0x000fc800078e0204 */
[----:B------:R-:W-:Y:S02]  /*10390*/  @P0 IMAD R23, R20, R14, R3 ;  /* 0x0000000e14170224 */ /* 0x000fe400078e0203 */
[----:B0-----:R-:W-:Y:S02]  /*103a0*/  IMAD R3, R6, R27, R15 ;  /* 0x0000001b06037224 */ /* 0x001fe400078e020f */
[----:B------:R-:W-:Y:S02]  /*103b0*/  IMAD R7, R4, R29, R23 ;  /* 0x0000001d04077224 */ /* 0x000fe400078e0217 */
[----:B------:R-:W-:Y:S02]  /*103c0*/  IMAD R4, R3, R21, R10 ;  /* 0x0000001503047224 */ /* 0x000fe400078e020a */
[----:B------:R-:W-:-:S03]  /*103d0*/  IMAD.MOV.U32 R6, RZ, RZ, 0x1 ;  /* 0x00000001ff067424 */ /* 0x000fc600078e00ff */
[----:B------:R-:W-:Y:S02]  /*103e0*/  SEL R9, R4, R7, !P0 ;  /* 0x0000000704097207 */ /* 0x000fe40004000000 */
[----:B------:R-:W-:-:S07]  /*103f0*/  SEL R7, R7, R4, !P0 ;  /* 0x0000000407077207 */ /* 0x000fce0004000000 */
.L_x_271:
[----:B------:R-:W-:-:S08]  /*10400*/  NOP ;  /* 0x0000000000007918 */ /* 0x000fd00000000000 */
[----:B------:R-:W0:-:S00]  /*10410*/  USETMAXREG.DEALLOC.CTAPOOL 0x28 ;  /* 0x00000028000079c8 */ /* 0x000e0000080e0500 */
[----:B0-----:R-:W-:-:S13]  /*10420*/  ISETP.NE.AND P0, PT, R0, RZ, PT ;  /* 0x000000ff0000720c */ /* 0x001fda0003f05270 */
[----:B------:R-:W-:Y:S05]  /*10430*/  @P0 EXIT ;  /* 0x000000000000094d */ /* 0x000fea0003800000 */
[----:B------:R-:W-:Y:S01]  /*10440*/  LOP3.LUT P0, RZ, R6, 0xff, RZ, 0xc0, !PT ;  /* 0x000000ff06ff7812 */ /* 0x000fe2000780c0ff */
[----:B------:R-:W-:Y:S02]  /*10450*/  IMAD.MOV.U32 R3, RZ, RZ, 0x1 ;  /* 0x00000001ff037424 */ /* 0x000fe400078e00ff */
[----:B------:R-:W-:-:S10]  /*10460*/  IMAD.MOV.U32 R0, RZ, RZ, RZ ;  /* 0x000000ffff007224 */ /* 0x000fd400078e00ff */
[----:B------:R-:W-:Y:S05]  /*10470*/  @!P0 BRA `(.L_x_274) ;  /* 0x0000000c00648947 */ /* 0x000fea0003800000 */
[----:B------:R-:W0:Y:S01]  /*10480*/  LDC R0, c[0x0][0x28c] ;  /* 0x0000a300ff007b82 */ /* 0x000e220000000800 */
[----:B------:R-:W-:Y:S01]  /*10490*/  ULDC UR5, c[0x0][0x658] ;  /* 0x0001960000057ab9 */ /* 0x000fe20000000800 */
[----:B------:R-:W-:Y:S01]  /*104a0*/  UMOV UR7, 0xffffffff ;  /* 0xffffffff00077882 */ /* 0x000fe20000000000 */
[----:B------:R-:W-:Y:S01]  /*104b0*/  ULDC UR6, c[0x0][0xc] ;  /* 0x0000030000067ab9 */ /* 0x000fe20000000800 */
[----:B------:R-:W-:Y:S01]  /*104c0*/  USHF.L.U32 UR9, UR7, UR5, URZ ;  /* 0x0000000507097299 */ /* 0x000fe2000800063f */
[C---:B------:R-:W-:Y:S01]  /*104d0*/  LOP3.LUT P2, RZ, R18.reuse, 0x7f, RZ, 0xc0, !PT ;  /* 0x0000007f12ff7812 */ /* 0x040fe2000784c0ff */
[----:B------:R-:W-:Y:S01]  /*104e0*/  UMOV UR8, 0x1 ;  /* 0x0000000100087882 */ /* 0x000fe20000000000 */
[----:B------:R-:W-:Y:S01]  /*104f0*/  ULDC UR7, c[0x0][0x10] ;  /* 0x0000040000077ab9 */ /* 0x000fe20000000800 */
[----:B------:R-:W-:Y:S01]  /*10500*/  LOP3.LUT P0, RZ, R18, 0x1f, RZ, 0xc0, !PT ;  /* 0x0000001f12ff7812 */ /* 0x000fe2000780c0ff */
[----:B------:R-:W-:Y:S01]  /*10510*/  UIMAD.WIDE.U32 UR6, UR6, UR7, URZ ;  /* 0x00000007060672a5 */ /* 0x000fe2000f8e003f */
[----:B------:R-:W-:Y:S01]  /*10520*/  BSSY B0, `(.L_x_274) ;  /* 0x00000ce000007945 */ /* 0x000fe20003800000 */
[----:B------:R-:W-:Y:S01]  /*10530*/  USHF.L.U32 UR5, UR8, UR5, URZ ;  /* 0x0000000508057299 */ /* 0x000fe2000800063f */
[----:B------:R-:W-:Y:S01]  /*10540*/  IMAD.MOV.U32 R11, RZ, RZ, 0x1 ;  /* 0x00000001ff0b7424 */ /* 0x000fe200078e00ff */
[----:B------:R-:W-:Y:S01]  /*10550*/  LOP3.LUT R18, R19, 0x2, RZ, 0xfc, !PT ;  /* 0x0000000213127812 */ /* 0x000fe200078efcff */
[----:B------:R-:W-:Y:S01]  /*10560*/  ULDC UR8, c[0x0][0x14] ;  /* 0x0000050000087ab9 */ /* 0x000fe20000000800 */
[----:B------:R-:W-:Y:S01]  /*10570*/  PLOP3.LUT P0, PT, P0, P2, PT, 0x8a, 0x0 ;  /* 0x000000000000781c */ /* 0x000fe20000705172 */
[----:B------:R-:W-:-:S02]  /*10580*/  UIMAD.WIDE.U32 UR30, UR6, UR8, URZ ;  /* 0x00000008061e72a5 */ /* 0x000fc4000f8e003f */
[----:B------:R-:W-:Y:S01]  /*10590*/  UIMAD UR7, UR7, UR8, URZ ;  /* 0x00000008070772a4 */ /* 0x000fe2000f8e023f */
[----:B------:R-:W-:Y:S01]  /*105a0*/  ULDC UR4, c[0x0][0x600] ;  /* 0x0001800000047ab9 */ /* 0x000fe20000000800 */
[----:B------:R-:W-:Y:S02]  /*105b0*/  ULOP3.LUT UR6, URZ, UR9, URZ, 0x33, !UPT ;  /* 0x000000093f067292 */ /* 0x000fe4000f8e333f */
[----:B------:R-:W-:Y:S01]  /*105c0*/  UIADD3 UR4, UR4, -0x1, URZ ;  /* 0xffffffff04047890 */ /* 0x000fe2000fffe03f */
[----:B0-----:R-:W-:Y:S01]  /*105d0*/  VIADD R0, R0, 0x7f ;  /* 0x0000007f00007836 */ /* 0x001fe20000000000 */
[----:B------:R-:W-:Y:S01]  /*105e0*/  UIADD3 UR7, UR31, UR7, URZ ;  /* 0x000000071f077290 */ /* 0x000fe2000fffe03f */
[----:B------:R-:W-:-:S03]  /*105f0*/  ULDC.64 UR38, c[0x0][0x198] ;  /* 0x0000660000267ab9 */ /* 0x000fc60000000a00 */
[----:B------:R-:W-:-:S04]  /*10600*/  SHF.R.S32.HI R3, RZ, 0x1f, R0 ;  /* 0x0000001fff037819 */ /* 0x000fc80000011400 */
[----:B------:R-:W-:Y:S01]  /*10610*/  LEA.HI R3, R3, R0, RZ, 0x7 ;  /* 0x0000000003037211 */ /* 0x000fe200078f38ff */
[----:B------:R-:W-:-:S03]  /*10620*/  IMAD.MOV.U32 R0, RZ, RZ, RZ ;  /* 0x000000ffff007224 */ /* 0x000fc600078e00ff */
[----:B------:R-:W-:Y:S01]  /*10630*/  SHF.R.S32.HI R13, RZ, 0x7, R3 ;  /* 0x00000007ff0d7819 */ /* 0x000fe20000011403 */
[----:B------:R-:W-:-:S04]  /*10640*/  IMAD.MOV.U32 R3, RZ, RZ, 0x1 ;  /* 0x00000001ff037424 */ /* 0x000fc800078e00ff */
[----:B------:R-:W-:-:S07]  /*10650*/  VIADD R10, R13, 0x1 ;  /* 0x000000010d0a7836 */ /* 0x000fce0000000000 */
.L_x_286:
[----:B------:R-:W-:-:S03]  /*10660*/  UMOV UR8, 0xffffffff ;  /* 0xffffffff00087882 */ /* 0x000fc60000000000 */
[----:B------:R-:W-:Y:S05]  /*10670*/  BRA.DIV UR8, `(.L_x_275) ;  /* 0x0000000e08887947 */ /* 0x000fea000b800000 */
[----:B------:R-:W-:-:S13]  /*10680*/  ELECT P6, URZ, PT ;  /* 0x00000000003f782f */ /* 0x000fda00038c0000 */
.L_x_295:
[----:B------:R-:W0:Y:S01]  /*10690*/  LDC R4, c[0x0][0x28c] ;  /* 0x0000a300ff047b82 */ /* 0x000e220000000800 */
[----:B------:R-:W-:Y:S01]  /*106a0*/  BSSY B1, `(.L_x_276) ;  /* 0x0000043000017945 */ /* 0x000fe20003800000 */
[----:B0-----:R-:W-:-:S13]  /*106b0*/  ISETP.LT.OR P6, PT, R4, 0x1, !P6 ;  /* 0x000000010400780c */ /* 0x001fda00077c1670 */
[----:B------:R-:W-:Y:S05]  /*106c0*/  @P6 BRA `(.L_x_277) ;  /* 0x0000000400006947 */ /* 0x000fea0003800000 */
[----:B------:R-:W-:Y:S02]  /*106d0*/  IMAD.SHL.U32 R14, R7, 0x80, RZ ;  /* 0x00000080070e7824 */ /* 0x000fe400078e00ff */
[----:B------:R-:W-:Y:S02]  /*106e0*/  IMAD R15, R9, 0xf0, RZ ;  /* 0x000000f0090f7824 */ /* 0x000fe400078e02ff */
[----:B------:R-:W-:Y:S02]  /*106f0*/  IMAD.MOV.U32 R20, RZ, RZ, RZ ;  /* 0x000000ffff147224 */ /* 0x000fe400078e00ff */
[----:B------:R-:W-:Y:S02]  /*10700*/  IMAD.MOV.U32 R4, RZ, RZ, R10 ;  /* 0x000000ffff047224 */ /* 0x000fe400078e000a */
[----:B------:R-:W-:Y:S02]  /*10710*/  IMAD.MOV.U32 R5, RZ, RZ, R3 ;  /* 0x000000ffff057224 */ /* 0x000fe400078e0003 */
[----:B------:R-:W-:-:S07]  /*10720*/  IMAD.MOV.U32 R6, RZ, RZ, R0 ;  /* 0x000000ffff067224 */ /* 0x000fce00078e0000 */
.L_x_281:
[----:B------:R-:W0:Y:S01]  /*10730*/  S2R R12, SR_CgaCtaId ;  /* 0x00000000000c7919 */ /* 0x000e220000008800 */
[----:B------:R-:W-:Y:S01]  /*10740*/  MOV R7, 0x400 ;  /* 0x0000040000077802 */ /* 0x000fe20000000f00 */
[----:B------:R-:W1:Y:S03]  /*10750*/  @!P2 LDC R9, c[0x0][0x500] ;  /* 0x00014000ff09ab82 */ /* 0x000e660000000800 */
[----:B0-----:R-:W-:Y:S02]  /*10760*/  LEA R21, R12, R7, 0x18 ;  /* 0x000000070c157211 */ /* 0x001fe400078ec0ff */
[----:B------:R-:W-:-:S03]  /*10770*/  SHF.L.U32 R7, R5, 0x1f, RZ ;  /* 0x0000001f05077819 */ /* 0x000fc600000006ff */
[----:B------:R-:W-:-:S04]  /*10780*/  IMAD R12, R6, 0x8, R21 ;  /* 0x00000008060c7824 */ /* 0x000fc800078e0215 */
[----:B------:R-:W0:Y:S02]  /*10790*/  SYNCS.PHASECHK.TRANS64.TRYWAIT P1, [R12+URZ+0x10], R7 ;  /* 0x000010070c0075a7 */ /* 0x000e24000802017f */
[----:B01----:R-:W-:Y:S05]  /*107a0*/  @!P1 BRA `(.L_x_278) ;  /* 0x0000000c005c9947 */ /* 0x003fea0003800000 */
.L_x_296:
[----:B0-----:R-:W-:Y:S01]  /*107b0*/  PRMT R7, R18, 0x9910, RZ ;  /* 0x0000991012077816 */ /* 0x001fe200000000ff */
[----:B------:R0:W-:Y:S03]  /*107c0*/  @!P2 SYNCS.ARRIVE.TRANS64 RZ, [R12+URZ], R9 ;  /* 0x000000090cffa9a7 */ /* 0x0001e6000800003f */
[----:B------:R-:W-:-:S13]  /*107d0*/  ISETP.NE.AND P1, PT, R7, 0x2, PT ;  /* 0x000000020700780c */ /* 0x000fda0003f25270 */
[----:B0-----:R-:W-:Y:S05]  /*107e0*/  @P1 BRA `(.L_x_279) ;  /* 0x0000000000041947 */ /* 0x001fea0003800000 */
[----:B------:R-:W-:Y:S01]  /*107f0*/  BPT.TRAP 0x1 ;  /* 0x000000040000795c */ /* 0x000fe20000300000 */
.L_x_279:
[----:B------:R-:W-:Y:S05]  /*10800*/  @P0 BRA `(.L_x_280) ;  /* 0x0000000000040947 */ /* 0x000fea0003800000 */
[----:B------:R-:W-:Y:S01]  /*10810*/  BPT.TRAP 0x1 ;  /* 0x000000040000795c */ /* 0x000fe20000300000 */
.L_x_280:
[--C-:B------:R-:W-:Y:S01]  /*10820*/  IMAD R7, R6, 0x8000, R21.reuse ;  /* 0x0000800006077824 */ /* 0x100fe200078e0215 */
[----:B------:R-:W-:Y:S01]  /*10830*/  R2UR UR34, R20 ;  /* 0x00000000142272ca */ /* 0x000fe200000e0000 */
[----:B------:R-:W-:Y:S01]  /*10840*/  IMAD R21, R6, 0xf000, R21 ;  /* 0x0000f00006157824 */ /* 0x000fe200078e0215 */
[----:B------:R-:W-:Y:S01]  /*10850*/  R2UR UR33, R12 ;  /* 0x000000000c2172ca */ /* 0x000fe200000e0000 */
[----:B------:R-:W-:Y:S01]  /*10860*/  VIADD R4, R4, 0xffffffff ;  /* 0xffffffff04047836 */ /* 0x000fe20000000000 */
[----:B------:R-:W-:Y:S01]  /*10870*/  R2UR UR24, R7 ;  /* 0x00000000071872ca */ /* 0x000fe200000e0000 */
[----:B------:R-:W-:Y:S01]  /*10880*/  UIADD3 UR14, UP0, UR38, 0xf0, URZ ;  /* 0x000000f0260e7890 */ /* 0x000fe2000ff1e03f */
[----:B------:R-:W-:Y:S01]  /*10890*/  R2UR UR8, R21 ;  /* 0x00000000150872ca */ /* 0x000fe200000e0000 */
[----:B------:R-:W-:Y:S01]  /*108a0*/  UIADD3 UR40, UP1, UR38, 0x1f0, URZ ;  /* 0x000001f026287890 */ /* 0x000fe2000ff3e03f */
[----:B------:R-:W-:Y:S01]  /*108b0*/  R2UR UR36, R8 ;  /* 0x00000000082472ca */ /* 0x000fe200000e0000 */
[----:B------:R-:W-:Y:S01]  /*108c0*/  UIADD3.X UR15, URZ, UR39, URZ, UP0, !UPT ;  /* 0x000000273f0f7290 */ /* 0x000fe200087fe43f */
[----:B------:R-:W-:Y:S01]  /*108d0*/  R2UR UR35, R14 ;  /* 0x000000000e2372ca */ /* 0x000fe200000e0000 */
[----:B------:R-:W-:Y:S01]  /*108e0*/  UIADD3.X UR41, URZ, UR39, URZ, UP1, !UPT ;  /* 0x000000273f297290 */ /* 0x000fe20008ffe43f */
[----:B------:R-:W-:Y:S01]  /*108f0*/  R2UR UR19, R15 ;  /* 0x000000000f1372ca */ /* 0x000fe200000e0000 */
[----:B------:R-:W-:Y:S01]  /*10900*/  UIADD3 UR26, UR34, 0x40, URZ ;  /* 0x00000040221a7890 */ /* 0x000fe2000fffe03f */
[----:B------:R-:W-:Y:S01]  /*10910*/  ISETP.GT.AND P3, PT, R4, 0x1, PT ;  /* 0x000000010400780c */ /* 0x000fe20003f64270 */
[----:B------:R-:W-:Y:S01]  /*10920*/  VIADD R6, R6, 0x1 ;  /* 0x0000000106067836 */ /* 0x000fe20000000000 */
[----:B------:R-:W-:Y:S01]  /*10930*/  UMOV UR22, 0x0 ;  /* 0x0000000000167882 */ /* 0x000fe20000000000 */
[----:B------:R-:W-:Y:S01]  /*10940*/  UIADD3 UR32, UR24, 0x100, URZ ;  /* 0x0000010018207890 */ /* 0x000fe2000fffe03f */
[----:B------:R-:W-:Y:S01]  /*10950*/  VIADD R20, R20, 0x80 ;  /* 0x0000008014147836 */ /* 0x000fe20000000000 */
[----:B------:R-:W-:Y:S01]  /*10960*/  UIADD3 UR24, UR24, 0x4100, URZ ;  /* 0x0000410018187890 */ /* 0x000fe2000fffe03f */
[----:B------:R-:W-:Y:S01]  /*10970*/  ISETP.NE.AND P1, PT, R6, 0x2, PT ;  /* 0x000000020600780c */ /* 0x000fe20003f25270 */
[----:B------:R-:W-:-:S02]  /*10980*/  UIADD3 UR16, UR8, 0x10100, URZ ;  /* 0x0001010008107890 */ /* 0x000fc4000fffe03f */
[----:B------:R-:W-:Y:S01]  /*10990*/  UIADD3 UR8, UR8, 0x17900, URZ ;  /* 0x0001790008087890 */ /* 0x000fe2000fffe03f */
[----:B------:R-:W-:Y:S01]  /*109a0*/  SEL R12, RZ, 0x1, P1 ;  /* 0x00000001ff0c7807 */ /* 0x000fe20000800000 */
[----:B------:R-:W-:Y:S01]  /*109b0*/  UMOV UR23, 0x10000000 ;  /* 0x1000000000177882 */ /* 0x000fe20000000000 */
[----:B------:R-:W-:Y:S01]  /*109c0*/  UMOV UR25, UR33 ;  /* 0x0000002100197c82 */ /* 0x000fe20008000000 */
[----:B------:R-:W-:Y:S01]  /*109d0*/  UMOV UR28, UR36 ;  /* 0x00000024001c7c82 */ /* 0x000fe20008000000 */
[----:B------:R-:W-:Y:S01]  /*109e0*/  UMOV UR27, UR35 ;  /* 0x00000023001b7c82 */ /* 0x000fe20008000000 */
[----:B------:R-:W-:Y:S01]  /*109f0*/  UMOV UR17, UR33 ;  /* 0x0000002100117c82 */ /* 0x000fe20008000000 */
[----:B------:R-:W-:Y:S01]  /*10a00*/  UMOV UR18, UR34 ;  /* 0x0000002200127c82 */ /* 0x000fe20008000000 */
[----:B------:R-:W-:Y:S01]  /*10a10*/  UMOV UR20, UR36 ;  /* 0x0000002400147c82 */ /* 0x000fe20008000000 */
[----:B------:R0:W-:Y:S01]  /*10a20*/  UTMALDG.3D [UR32], [UR14], desc[UR22] ;  /* 0x000016200e0075b4 */ /* 0x0001e20008011000 */
[----:B------:R-:W-:Y:S01]  /*10a30*/  UMOV UR9, UR33 ;  /* 0x0000002100097c82 */ /* 0x000fe20008000000 */
[----:B------:R-:W-:Y:S01]  /*10a40*/  UMOV UR11, UR19 ;  /* 0x00000013000b7c82 */ /* 0x000fe20008000000 */
[----:B------:R-:W-:Y:S01]  /*10a50*/  UMOV UR12, UR36 ;  /* 0x00000024000c7c82 */ /* 0x000fe20008000000 */
[----:B------:R-:W-:Y:S01]  /*10a60*/  UMOV UR10, UR26 ;  /* 0x0000001a000a7c82 */ /* 0x000fe20008000000 */
[----:B------:R-:W-:-:S02]  /*10a70*/  LOP3.LUT R5, R5, R12, RZ, 0x3c, !PT ;  /* 0x0000000c05057212 */ /* 0x000fc400078e3cff */
[----:B------:R-:W-:Y:S01]  /*10a80*/  SEL R6, R6, RZ, P1 ;  /* 0x000000ff06067207 */ /* 0x000fe20000800000 */
[----:B------:R0:W-:Y:S01]  /*10a90*/  UTMALDG.3D [UR24], [UR14], desc[UR22] ;  /* 0x000016180e0075b4 */ /* 0x0001e20008011000 */
[----:B------:R0:W-:Y:S01]  /*10aa0*/  UTMALDG.3D [UR16], [UR40], desc[UR22] ;  /* 0x00001610280075b4 */ /* 0x0001e20008011000 */
[----:B------:R0:W-:Y:S02]  /*10ab0*/  UTMALDG.3D [UR8], [UR40], desc[UR22] ;  /* 0x00001608280075b4 */ /* 0x0001e40008011000 */
[----:B0-----:R-:W-:Y:S05]  /*10ac0*/  @P3 BRA `(.L_x_281) ;  /* 0xfffffffc00183947 */ /* 0x001fea000383ffff */
.L_x_277:
[----:B------:R-:W-:Y:S05]  /*10ad0*/  BSYNC B1 ;  /* 0x0000000000017941 */ /* 0x000fea0003800000 */
.L_x_276:
[----:B------:R-:W-:Y:S01]  /*10ae0*/  LOP3.LUT P3, RZ, R11, 0xff, RZ, 0xc0, !PT ;  /* 0x000000ff0bff7812 */ /* 0x000fe2000786c0ff */
[----:B------:R-:W-:Y:S01]  /*10af0*/  IMAD.IADD R0, R13, 0x1, R0 ;  /* 0x000000010d007824 */ /* 0x000fe200078e0200 */
[----:B------:R-:W-:Y:S01]  /*10b00*/  IADD3 R16, P4, R16, UR30, RZ ;  /* 0x0000001e10107c10 */ /* 0x000fe2000ff9e0ff */
[----:B------:R-:W-:Y:S01]  /*10b10*/  ULDC.64 UR8, c[0x0][0x650] ;  /* 0x0001940000087ab9 */ /* 0x000fe20000000a00 */
[----:B------:R-:W-:Y:S01]  /*10b20*/  BSSY B1, `(.L_x_282) ;  /* 0x000006b000017945 */ /* 0x000fe20003800000 */
[----:B------:R-:W-:Y:S01]  /*10b30*/  IMAD.MOV.U32 R7, RZ, RZ, -0x1 ;  /* 0xffffffffff077424 */ /* 0x000fe200078e00ff */
[----:B------:R-:W-:Y:S01]  /*10b40*/  SHF.R.U32.HI R4, RZ, 0x1, R0 ;  /* 0x00000001ff047819 */ /* 0x000fe20000011600 */
[----:B------:R-:W-:Y:S01]  /*10b50*/  IMAD.MOV.U32 R9, RZ, RZ, -0x1 ;  /* 0xffffffffff097424 */ /* 0x000fe200078e00ff */
[----:B------:R-:W-:Y:S01]  /*10b60*/  ISETP.GT.U32.AND P1, PT, R0, 0x1, PT ;  /* 0x000000010000780c */ /* 0x000fe20003f24070 */
[----:B------:R-:W-:Y:S01]  /*10b70*/  IMAD.MOV.U32 R8, RZ, RZ, -0x1 ;  /* 0xffffffffff087424 */ /* 0x000fe200078e00ff */
[----:B------:R-:W-:-:S02]  /*10b80*/  LOP3.LUT R4, R4, 0x1, RZ, 0xc0, !PT ;  /* 0x0000000104047812 */ /* 0x000fc400078ec0ff */
[----:B------:R-:W-:Y:S01]  /*10b90*/  ISETP.LT.U32.AND P1, PT, R13, 0x2, P1 ;  /* 0x000000020d00780c */ /* 0x000fe20000f21070 */
[----:B------:R-:W0:Y:S01]  /*10ba0*/  @P3 S2R R6, SR_CgaCtaId ;  /* 0x0000000000063919 */ /* 0x000e220000008800 */
[----:B------:R-:W-:Y:S02]  /*10bb0*/  @P3 MOV R5, 0x400 ;  /* 0x0000040000053802 */ /* 0x000fe40000000f00 */
[----:B------:R-:W-:Y:S02]  /*10bc0*/  IADD3.X R17, R17, UR7, RZ, P4, !PT ;  /* 0x0000000711117c10 */ /* 0x000fe4000a7fe4ff */
[----:B------:R-:W-:Y:S02]  /*10bd0*/  ISETP.GE.U32.AND P4, PT, R16, UR8, PT ;  /* 0x0000000810007c0c */ /* 0x000fe4000bf86070 */
[----:B------:R-:W-:Y:S02]  /*10be0*/  LOP3.LUT R0, R0, 0x1, RZ, 0xc0, !PT ;  /* 0x0000000100007812 */ /* 0x000fe400078ec0ff */
[----:B------:R-:W-:-:S02]  /*10bf0*/  PRMT R11, RZ, 0x7610, R11 ;  /* 0x00007610ff0b7816 */ /* 0x000fc4000000000b */
[----:B0-----:R-:W-:-:S04]  /*10c00*/  @P3 LEA R5, R6, R5, 0x18 ;  /* 0x0000000506053211 */ /* 0x001fc800078ec0ff */
[----:B------:R0:W-:Y:S01]  /*10c10*/  @P3 SYNCS.ARRIVE.TRANS64.A1T0 RZ, [R5+URZ+0x38], RZ ;  /* 0x000038ff05ff39a7 */ /* 0x0001e2000810003f */
[----:B------:R-:W-:Y:S02]  /*10c20*/  ISETP.NE.U32.AND P3, PT, R4, 0x1, PT ;  /* 0x000000010400780c */ /* 0x000fe40003f65070 */
[----:B------:R-:W-:Y:S02]  /*10c30*/  SEL R4, RZ, 0x1, !P1 ;  /* 0x00000001ff047807 */ /* 0x000fe40004800000 */
[----:B------:R-:W-:Y:S02]  /*10c40*/  ISETP.GE.U32.AND.EX P1, PT, R17, UR9, PT, P4 ;  /* 0x0000000911007c0c */ /* 0x000fe4000bf26140 */
[----:B------:R-:W-:-:S04]  /*10c50*/  ISETP.GT.U32.AND P3, PT, R13, 0x1, !P3 ;  /* 0x000000010d00780c */ /* 0x000fc80005f64070 */
[----:B0-----:R-:W-:-:S04]  /*10c60*/  SEL R5, RZ, 0x1, !P3 ;  /* 0x00000001ff057807 */ /* 0x001fc80005800000 */
[--C-:B------:R-:W-:Y:S02]  /*10c70*/  LOP3.LUT R3, R5, R3, R4.reuse, 0x96, !PT ;  /* 0x0000000305037212 */ /* 0x100fe400078e9604 */
[----:B------:R-:W-:Y:S01]  /*10c80*/  PRMT R4, RZ, 0x7610, R4 ;  /* 0x00007610ff047816 */ /* 0x000fe20000000004 */
[----:B------:R-:W-:Y:S06]  /*10c90*/  @P1 BRA `(.L_x_283) ;  /* 0x00000004004c1947 */ /* 0x000fec0003800000 */
[----:B------:R-:W-:Y:S01]  /*10ca0*/  ULDC.64 UR8, c[0x0][0x628] ;  /* 0x00018a0000087ab9 */ /* 0x000fe20000000a00 */
[----:B------:R-:W0:Y:S01]  /*10cb0*/  S2R R14, SR_CTAID.X ;  /* 0x00000000000e7919 */ /* 0x000e220000002500 */
[----:B------:R-:W-:Y:S01]  /*10cc0*/  ISETP.NE.U32.AND P1, PT, RZ, UR8, PT ;  /* 0x00000008ff007c0c */ /* 0x000fe2000bf25070 */
[----:B------:R-:W-:Y:S01]  /*10cd0*/  ULDC UR11, c[0x0][0x630] ;  /* 0x00018c00000b7ab9 */ /* 0x000fe20000000800 */
[----:B------:R-:W-:Y:S01]  /*10ce0*/  IMAD.MOV.U32 R4, RZ, RZ, R16 ;  /* 0x000000ffff047224 */ /* 0x000fe200078e0010 */
[----:B------:R-:W1:Y:S01]  /*10cf0*/  S2R R12, SR_CTAID.Y ;  /* 0x00000000000c7919 */ /* 0x000e620000002600 */
[----:B------:R-:W-:Y:S01]  /*10d00*/  ISETP.NE.AND.EX P1, PT, RZ, UR9, PT, P1 ;  /* 0x00000009ff007c0c */ /* 0x000fe2000bf25310 */
[----:B------:R-:W-:-:S12]  /*10d10*/  IMAD.MOV.U32 R5, RZ, RZ, R17 ;  /* 0x000000ffff057224 */ /* 0x000fd800078e0011 */
[----:B------:R-:W-:Y:S05]  /*10d20*/  @!P1 BRA `(.L_x_284) ;  /* 0x0000000000289947 */ /* 0x000fea0003800000 */
[----:B------:R-:W-:Y:S02]  /*10d30*/  ULDC UR10, c[0x0][0x634] ;  /* 0x00018d00000a7ab9 */ /* 0x000fe40000000800 */
[----:B------:R-:W-:-:S05]  /*10d40*/  IADD3 R9, P1, R16, UR10, RZ ;  /* 0x0000000a10097c10 */ /* 0x000fca000ff3e0ff */
[----:B------:R-:W-:-:S04]  /*10d50*/  IMAD.X R15, RZ, RZ, R17, P1 ;  /* 0x000000ffff0f7224 */ /* 0x000fc800008e0611 */
[----:B------:R-:W-:-:S04]  /*10d60*/  IMAD.WIDE.U32 R6, R15, UR8, RZ ;  /* 0x000000080f067c25 */ /* 0x000fc8000f8e00ff */
[----:B------:R-:W-:-:S04]  /*10d70*/  IMAD.WIDE.U32 R6, P1, R9, UR9, R6 ;  /* 0x0000000909067c25 */ /* 0x000fc8000f820006 */
[----:B------:R-:W-:-:S04]  /*10d80*/  IMAD.WIDE.U32 R8, R9, UR8, RZ ;  /* 0x0000000809087c25 */ /* 0x000fc8000f8e00ff */
[----:B------:R-:W-:Y:S01]  /*10d90*/  IMAD.X R5, RZ, RZ, RZ, P1 ;  /* 0x000000ffff057224 */ /* 0x000fe200008e06ff */
[----:B------:R-:W-:Y:S01]  /*10da0*/  IADD3 RZ, P1, R9, R6, RZ ;  /* 0x0000000609ff7210 */ /* 0x000fe20007f3e0ff */
[----:B------:R-:W-:-:S04]  /*10db0*/  IMAD.MOV.U32 R4, RZ, RZ, R7 ;  /* 0x000000ffff047224 */ /* 0x000fc800078e0007 */
[----:B------:R-:W-:-:S08]  /*10dc0*/  IMAD.WIDE.U32.X R4, R15, UR9, R4, P1 ;  /* 0x000000090f047c25 */ /* 0x000fd000088e0404 */
.L_x_284:
[--C-:B------:R-:W-:Y:S01]  /*10dd0*/  SHF.R.U64 R8, R4, UR11, R5.reuse ;  /* 0x0000000b04087c19 */ /* 0x100fe20008001205 */
[----:B------:R-:W-:Y:S01]  /*10de0*/  ULDC.64 UR8, c[0x0][0x620] ;  /* 0x0001880000087ab9 */ /* 0x000fe20000000a00 */
[----:B------:R-:W-:Y:S01]  /*10df0*/  SHF.R.U32.HI R4, RZ, UR11, R5 ;  /* 0x0000000bff047c19 */ /* 0x000fe20008011605 */
[----:B------:R-:W2:Y:S01]  /*10e00*/  LDC R25, c[0x0][0x144] ;  /* 0x00005100ff197b82 */ /* 0x000ea20000000800 */
[----:B------:R-:W-:Y:S01]  /*10e10*/  IADD3 R7, P1, RZ, -R8, RZ ;  /* 0x80000008ff077210 */ /* 0x000fe20007f3e0ff */
[----:B------:R-:W-:Y:S01]  /*10e20*/  ULDC.64 UR12, c[0x0][0x640] ;  /* 0x00019000000c7ab9 */ /* 0x000fe20000000a00 */
[----:B0-----:R-:W-:Y:S01]  /*10e30*/  I2FP.F32.U32 R9, R14 ;  /* 0x0000000e00097245 */ /* 0x001fe20000201000 */
[----:B------:R-:W-:Y:S02]  /*10e40*/  ULDC UR10, c[0x0][0x608] ;  /* 0x00018200000a7ab9 */ /* 0x000fe40000000800 */
[----:B------:R-:W-:Y:S01]  /*10e50*/  IMAD.X R4, RZ, RZ, ~R4, P1 ;  /* 0x000000ffff047224 */ /* 0x000fe200008e0e04 */
[----:B------:R-:W-:Y:S01]  /*10e60*/  ISETP.NE.U32.AND P1, PT, RZ, UR12, PT ;  /* 0x0000000cff007c0c */ /* 0x000fe2000bf25070 */
[----:B------:R-:W0:Y:S02]  /*10e70*/  LDC R21, c[0x0][0x148] ;  /* 0x00005200ff157b82 */ /* 0x000e240000000800 */
[----:B------:R-:W-:Y:S01]  /*10e80*/  IMAD R6, R4, UR8, RZ ;  /* 0x0000000804067c24 */ /* 0x000fe2000f8e02ff */
[----:B------:R-:W-:Y:S01]  /*10e90*/  ISETP.NE.AND.EX P1, PT, RZ, UR13, PT, P1 ;  /* 0x0000000dff007c0c */ /* 0x000fe2000bf25310 */
[----:B------:R-:W-:Y:S01]  /*10ea0*/  IMAD.WIDE.U32 R4, R7, UR8, R16 ;  /* 0x0000000807047c25 */ /* 0x000fe2000f8e0010 */
[----:B------:R-:W-:-:S03]  /*10eb0*/  ULDC UR8, c[0x0][0x150] ;  /* 0x0000540000087ab9 */ /* 0x000fc60000000800 */
[----:B------:R-:W-:Y:S02]  /*10ec0*/  IMAD R7, R7, UR9, R6 ;  /* 0x0000000907077c24 */ /* 0x000fe4000f8e0206 */
[----:B------:R-:W-:Y:S01]  /*10ed0*/  FMUL R6, R9, UR8 ;  /* 0x0000000809067c20 */ /* 0x000fe20008400000 */
[----:B------:R-:W-:Y:S01]  /*10ee0*/  ULDC UR8, c[0x0][0x618] ;  /* 0x0001860000087ab9 */ /* 0x000fe20000000800 */
[----:B------:R-:W-:Y:S01]  /*10ef0*/  ULDC UR9, c[0x0][0x154] ;  /* 0x0000550000097ab9 */ /* 0x000fe20000000800 */
[----:B------:R-:W-:-:S03]  /*10f00*/  IMAD.IADD R5, R5, 0x1, R7 ;  /* 0x0000000105057824 */ /* 0x000fc600078e0207 */
[----:B------:R-:W3:Y:S02]  /*10f10*/  F2I.U32.TRUNC.NTZ R6, R6 ;  /* 0x0000000600067305 */ /* 0x000ee4000020f000 */
[----:B------:R-:W-:Y:S02]  /*10f20*/  SHF.R.U64 R9, R4, UR8, R5 ;  /* 0x0000000804097c19 */ /* 0x000fe40008001205 */
[----:B-1----:R-:W-:-:S05]  /*10f30*/  I2FP.F32.U32 R4, R12 ;  /* 0x0000000c00047245 */ /* 0x002fca0000201000 */
[----:B------:R-:W-:Y:S01]  /*10f40*/  FMUL R22, R4, UR9 ;  /* 0x0000000904167c20 */ /* 0x000fe20008400000 */
[----:B------:R-:W-:Y:S01]  /*10f50*/  SHF.R.U32.HI R4, RZ, UR8, R5 ;  /* 0x00000008ff047c19 */ /* 0x000fe20008011605 */
[----:B------:R-:W-:-:S03]  /*10f60*/  ULDC UR8, c[0x0][0x658] ;  /* 0x0001960000087ab9 */ /* 0x000fc60000000800 */
[--C-:B------:R-:W-:Y:S01]  /*10f70*/  SHF.R.U64 R20, R9, UR10, R4.reuse ;  /* 0x0000000a09147c19 */ /* 0x100fe20008001204 */
[----:B------:R-:W1:Y:S01]  /*10f80*/  F2I.U32.TRUNC.NTZ R22, R22 ;  /* 0x0000001600167305 */ /* 0x000e62000020f000 */
[----:B------:R-:W-:Y:S01]  /*10f90*/  SHF.R.U32.HI R5, RZ, UR10, R4 ;  /* 0x0000000aff057c19 */ /* 0x000fe20008011604 */
[----:B---3--:R-:W-:-:S03]  /*10fa0*/  IMAD.MOV R6, RZ, RZ, -R6 ;  /* 0x000000ffff067224 */ /* 0x008fc600078e0a06 */
[--C-:B------:R-:W-:Y:S01]  /*10fb0*/  SHF.R.U64 R15, R20, UR8, R5.reuse ;  /* 0x00000008140f7c19 */ /* 0x100fe20008001205 */
[----:B--2---:R-:W-:Y:S01]  /*10fc0*/  IMAD R14, R25, R6, R14 ;  /* 0x00000006190e7224 */ /* 0x004fe200078e020e */
[----:B------:R-:W-:-:S03]  /*10fd0*/  SHF.R.U32.HI R23, RZ, UR8, R5 ;  /* 0x00000008ff177c19 */ /* 0x000fc60008011605 */
[----:B------:R-:W-:Y:S02]  /*10fe0*/  IMAD.MOV.U32 R4, RZ, RZ, R15 ;  /* 0x000000ffff047224 */ /* 0x000fe400078e000f */
[----:B------:R-:W-:Y:S01]  /*10ff0*/  IMAD.MOV.U32 R5, RZ, RZ, R23 ;  /* 0x000000ffff057224 */ /* 0x000fe200078e0017 */
[----:B-1----:R-:W-:Y:S06]  /*11000*/  @!P1 BRA `(.L_x_285) ;  /* 0x0000000000289947 */ /* 0x002fec0003800000 */
[----:B------:R-:W-:Y:S02]  /*11010*/  ULDC UR8, c[0x0][0x64c] ;  /* 0x0001930000087ab9 */ /* 0x000fe40000000800 */
[----:B------:R-:W-:-:S05]  /*11020*/  IADD3 R5, P1, R15, UR8, RZ ;  /* 0x000000080f057c10 */ /* 0x000fca000ff3e0ff */
[----:B------:R-:W-:-:S04]  /*11030*/  IMAD.X R23, RZ, RZ, R23, P1 ;  /* 0x000000ffff177224 */ /* 0x000fc800008e0617 */
[----:B------:R-:W-:-:S04]  /*11040*/  IMAD.WIDE.U32 R6, R23, UR12, RZ ;  /* 0x0000000c17067c25 */ /* 0x000fc8000f8e00ff */
[----:B------:R-:W-:-:S04]  /*11050*/  IMAD.WIDE.U32 R6, P1, R5, UR13, R6 ;  /* 0x0000000d05067c25 */ /* 0x000fc8000f820006 */
[----:B------:R-:W-:-:S04]  /*11060*/  IMAD.WIDE.U32 R4, R5, UR12, RZ ;  /* 0x0000000c05047c25 */ /* 0x000fc8000f8e00ff */
[----:B------:R-:W-:Y:S01]  /*11070*/  IMAD.MOV.U32 R4, RZ, RZ, R7 ;  /* 0x000000ffff047224 */ /* 0x000fe200078e0007 */
[----:B------:R-:W-:Y:S01]  /*11080*/  IADD3 RZ, P3, R5, R6, RZ ;  /* 0x0000000605ff7210 */ /* 0x000fe20007f7e0ff */
[----:B------:R-:W-:-:S04]  /*11090*/  IMAD.X R5, RZ, RZ, RZ, P1 ;  /* 0x000000ffff057224 */ /* 0x000fc800008e06ff */
[----:B------:R-:W-:-:S08]  /*110a0*/  IMAD.WIDE.U32.X R4, R23, UR13, R4, P3 ;  /* 0x0000000d17047c25 */ /* 0x000fd000098e0404 */
.L_x_285:
[----:B------:R-:W-:Y:S01]  /*110b0*/  ISETP.NE.AND P1, PT, R2, 0x1, PT ;  /* 0x000000010200780c */ /* 0x000fe20003f25270 */
[----:B------:R-:W-:Y:S01]  /*110c0*/  ULDC UR8, c[0x0][0x648] ;  /* 0x0001920000087ab9 */ /* 0x000fe20000000800 */
[----:B------:R-:W-:Y:S01]  /*110d0*/  LOP3.LUT R20, R20, UR6, RZ, 0xc0, !PT ;  /* 0x0000000614147c12 */ /* 0x000fe2000f8ec0ff */
[----:B------:R-:W-:Y:S01]  /*110e0*/  IMAD.MOV R22, RZ, RZ, -R22 ;  /* 0x000000ffff167224 */ /* 0x000fe200078e0a16 */
[----:B------:R-:W-:Y:S01]  /*110f0*/  SHF.R.U64 R5, R4, UR8, R5 ;  /* 0x0000000804057c19 */ /* 0x000fe20008001205 */
[----:B------:R-:W-:Y:S01]  /*11100*/  ULDC UR8, c[0x0][0x638] ;  /* 0x00018e0000087ab9 */ /* 0x000fe20000000800 */
[----:B------:R-:W-:Y:S01]  /*11110*/  LOP3.LUT R6, R9, UR4, RZ, 0xc0, !PT ;  /* 0x0000000409067c12 */ /* 0x000fe2000f8ec0ff */
[----:B------:R-:W-:Y:S02]  /*11120*/  ULDC UR9, c[0x0][0x610] ;  /* 0x0001840000097ab9 */ /* 0x000fe40000000800 */
[----:B------:R-:W-:Y:S02]  /*11130*/  IMAD.MOV R4, RZ, RZ, -R5 ;  /* 0x000000ffff047224 */ /* 0x000fe400078e0a05 */
[----:B------:R-:W-:-:S02]  /*11140*/  IMAD R5, R5, UR5, R20 ;  /* 0x0000000505057c24 */ /* 0x000fc4000f8e0214 */
[----:B0-----:R-:W-:Y:S02]  /*11150*/  @P1 IMAD R14, R21, R22, R12 ;  /* 0x00000016150e1224 */ /* 0x001fe400078e020c */
[----:B------:R-:W-:Y:S01]  /*11160*/  IMAD R15, R4, UR8, R15 ;  /* 0x00000008040f7c24 */ /* 0x000fe2000f8e020f */
[----:B------:R-:W-:Y:S01]  /*11170*/  ULDC UR8, c[0x0][0x600] ;  /* 0x0001800000087ab9 */ /* 0x000fe20000000800 */
[----:B------:R-:W-:Y:S02]  /*11180*/  IMAD R14, R5, UR9, R14 ;  /* 0x00000009050e7c24 */ /* 0x000fe4000f8e020e */
[----:B------:R-:W-:Y:S02]  /*11190*/  IMAD R15, R15, UR8, R6 ;  /* 0x000000080f0f7c24 */ /* 0x000fe4000f8e0206 */
[----:B------:R-:W-:-:S03]  /*111a0*/  IMAD.MOV.U32 R4, RZ, RZ, 0x1 ;  /* 0x00000001ff047424 */ /* 0x000fc600078e00ff */
[----:B------:R-:W-:Y:S02]  /*111b0*/  SEL R9, R15, R14, !P1 ;  /* 0x0000000e0f097207 */ /* 0x000fe40004800000 */
[----:B------:R-:W-:-:S07]  /*111c0*/  SEL R7, R14, R15, !P1 ;  /* 0x0000000f0e077207 */ /* 0x000fce0004800000 */
.L_x_283:
[----:B------:R-:W-:Y:S05]  /*111d0*/  BSYNC B1 ;  /* 0x0000000000017941 */ /* 0x000fea0003800000 */
.L_x_282:
[----:B------:R-:W-:-:S13]  /*111e0*/  LOP3.LUT P1, RZ, R4, 0xff, RZ, 0xc0, !PT ;  /* 0x000000ff04ff7812 */ /* 0x000fda000782c0ff */
[----:B------:R-:W-:Y:S05]  /*111f0*/  @P1 BRA `(.L_x_286) ;  /* 0xfffffff400181947 */ /* 0x000fea000383ffff */
[----:B------:R-:W-:Y:S05]  /*11200*/  BSYNC B0 ;  /* 0x0000000000007941 */ /* 0x000fea0003800000 */
.L_x_274:
[----:B------:R-:W-:-:S03]  /*11210*/  UMOV UR8, 0xffffffff ;  /* 0xffffffff00087882 */ /* 0x000fc60000000000 */
[----:B------:R-:W-:Y:S05]  /*11220*/  BRA.DIV UR8, `(.L_x_287) ;  /* 0x0000000208d07947 */ /* 0x000fea000b800000 */
[----:B------:R-:W-:-:S13]  /*11230*/  ELECT P6, URZ, PT ;  /* 0x00000000003f782f */ /* 0x000fda00038c0000 */
.L_x_299:
[----:B------:R-:W-:Y:S04]  /*11240*/  BSSY B0, `(.L_x_288) ;  /* 0x0000019000007945 */ /* 0x000fe80003800000 */
[----:B------:R-:W-:Y:S05]  /*11250*/  @!P6 BRA `(.L_x_289) ;  /* 0x00000000005ce947 */ /* 0x000fea0003800000 */
[----:B------:R-:W-:-:S04]  /*11260*/  LOP3.LUT R19, R19, 0x2, RZ, 0xfc, !PT ;  /* 0x0000000213137812 */ /* 0x000fc800078efcff */
[----:B------:R-:W-:-:S13]  /*11270*/  ISETP.NE.AND P0, PT, R19, 0x3, PT ;  /* 0x000000031300780c */ /* 0x000fda0003f05270 */
[----:B------:R-:W-:Y:S05]  /*11280*/  @!P0 BRA `(.L_x_290) ;  /* 0x0000000000048947 */ /* 0x000fea0003800000 */
[----:B------:R-:W-:Y:S01]  /*11290*/  BPT.TRAP 0x1 ;  /* 0x000000040000795c */ /* 0x000fe20000300000 */
.L_x_290:
[----:B------:R-:W0:Y:S01]  /*112a0*/  S2R R5, SR_CgaCtaId ;  /* 0x0000000000057919 */ /* 0x000e220000008800 */
[----:B------:R-:W-:Y:S02]  /*112b0*/  MOV R2, 0x400 ;  /* 0x0000040000027802 */ /* 0x000fe40000000f00 */
[----:B------:R-:W-:Y:S02]  /*112c0*/  SHF.L.U32 R4, R3, 0x1f, RZ ;  /* 0x0000001f03047819 */ /* 0x000fe400000006ff */
[----:B0-----:R-:W-:-:S05]  /*112d0*/  LEA R5, R5, R2, 0x18 ;  /* 0x0000000205057211 */ /* 0x001fca00078ec0ff */
[----:B------:R-:W-:-:S04]  /*112e0*/  VIADD R5, R5, 0x10 ;  /* 0x0000001005057836 */ /* 0x000fc80000000000 */
[C---:B------:R-:W-:Y:S02]  /*112f0*/  IMAD R7, R0.reuse, 0x8, R5 ;  /* 0x0000000800077824 */ /* 0x040fe400078e0205 */
[----:B------:R-:W-:Y:S02]  /*11300*/  VIADD R0, R0, 0x1 ;  /* 0x0000000100007836 */ /* 0x000fe40000000000 */
[----:B------:R-:W0:Y:S03]  /*11310*/  SYNCS.PHASECHK.TRANS64.TRYWAIT P0, [R7+URZ], R4 ;  /* 0x00000004070075a7 */ /* 0x000e26000800017f */
[----:B------:R-:W-:-:S04]  /*11320*/  ISETP.NE.AND P1, PT, R0, 0x2, PT ;  /* 0x000000020000780c */ /* 0x000fc80003f25270 */
[----:B------:R-:W-:Y:S02]  /*11330*/  SEL R2, RZ, 0x1, P1 ;  /* 0x00000001ff027807 */ /* 0x000fe40000800000 */
[----:B------:R-:W-:Y:S02]  /*11340*/  SEL R0, R0, RZ, P1 ;  /* 0x000000ff00007207 */ /* 0x000fe40000800000 */
[----:B------:R-:W-:Y:S01]  /*11350*/  LOP3.LUT R2, R3, R2, RZ, 0x3c, !PT ;  /* 0x0000000203027212 */ /* 0x000fe200078e3cff */
[----:B0-----:R-:W-:Y:S06]  /*11360*/  @!P0 BRA `(.L_x_291) ;  /* 0x0000000000a08947 */ /* 0x001fec0003800000 */
.L_x_300:
[----:B------:R-:W-:Y:S01]  /*11370*/  IMAD R5, R0, 0x8, R5 ;  /* 0x0000000800057824 */ /* 0x000fe200078e0205 */
[----:B------:R-:W-:-:S07]  /*11380*/  SHF.L.U32 R0, R2, 0x1f, RZ ;  /* 0x0000001f02007819 */ /* 0x000fce00000006ff */
.L_x_292:
[----:B-1----:R1:W2:Y:S02]  /*11390*/  SYNCS.PHASECHK.TRANS64.TRYWAIT P0, [R5+URZ], R0 ;  /* 0x00000000050075a7 */ /* 0x0022a4000800017f */
[----:B--2---:R-:W-:Y:S05]  /*113a0*/  @!P0 NANOSLEEP.SYNCS 0x989680 ;  /* 0x009896800000895d */ /* 0x004fea0003900000 */
[----:B------:R-:W2:Y:S02]  /*113b0*/  @!P0 SYNCS.PHASECHK.TRANS64 P0, [R5+URZ], R0 ;  /* 0x00000000050085a7 */ /* 0x000ea4000800007f */
[----:B--2---:R-:W-:Y:S05]  /*113c0*/  @!P0 BRA `(.L_x_292) ;  /* 0xfffffffc00f08947 */ /* 0x004fea000383ffff */
.L_x_289:
[----:B------:R-:W-:Y:S05]  /*113d0*/  BSYNC B0 ;  /* 0x0000000000007941 */ /* 0x000fea0003800000 */
.L_x_288:
[----:B------:R-:W-:Y:S05]  /*113e0*/  EXIT ;  /* 0x000000000000794d */ /* 0x000fea0003800000 */
.L_x_17:
[----:B---3--:R3:W4:Y:S02]  /*113f0*/  SYNCS.PHASECHK.TRANS64.TRYWAIT P1, [R3+URZ], R0 ;  /* 0x00000000030075a7 */ /* 0x008724000802017f */
[----:B----4-:R-:W-:Y:S05]  /*11400*/  @!P1 NANOSLEEP.SYNCS 0x989680 ;  /* 0x009896800000995d */ /* 0x010fea0003900000 */
[----:B------:R-:W4:Y:S02]  /*11410*/  @!P1 SYNCS.PHASECHK.TRANS64 P1, [R3+URZ], R0 ;  /* 0x00000000030095a7 */ /* 0x000f24000802007f */
[----:B----4-:R-:W-:Y:S05]  /*11420*/  @!P1 BRA `(.L_x_17) ;  /* 0xfffffffc00f09947 */ /* 0x010fea000383ffff */
[----:B------:R-:W-:Y:S05]  /*11430*/  BRA `(.L_x_16) ;  /* 0xfffffefc00647947 */ /* 0x000fea000383ffff */
.L_x_22:
[----:B-1----:R-:W-:-:S04]  /*11440*/  IMAD.U32 R5, RZ, RZ, UR6 ;  /* 0x00000006ff057e24 */ /* 0x002fc8000f8e00ff */
[----:B------:R1:W2:Y:S03]  /*11450*/  SYNCS.PHASECHK.TRANS64.TRYWAIT P1, [R5+URZ], R4 ;  /* 0x00000004050075a7 */ /* 0x0002a6000802017f */
[----:B--2---:R-:W-:Y:S05]  /*11460*/  @!P1 NANOSLEEP.SYNCS 0x989680 ;  /* 0x009896800000995d */ /* 0x004fea0003900000 */
[----:B------:R-:W2:Y:S02]  /*11470*/  @!P1 SYNCS.PHASECHK.TRANS64 P1, [R5+URZ], R4 ;  /* 0x00000004050095a7 */ /* 0x000ea4000802007f */
[----:B--2---:R-:W-:Y:S05]  /*11480*/  @!P1 BRA `(.L_x_22) ;  /* 0xfffffffc00ec9947 */ /* 0x004fea000383ffff */
[----:B------:R-:W-:Y:S05]  /*11490*/  BRA `(.L_x_21) ;  /* 0xffffff3000847947 */ /* 0x000fea000383ffff */
.L_x_275:
[----:B------:R-:W-:Y:S01]  /*114a0*/  BSSY B1, `(.L_x_293) ;  /* 0x0000006000017945 */ /* 0x000fe20003800000 */
[----:B------:R-:W-:-:S07]  /*114b0*/  IMAD.MOV.U32 R15, RZ, RZ, -0x1 ;  /* 0xffffffffff0f7424 */ /* 0x000fce00078e00ff */
[----:B------:R-:W-:Y:S05]  /*114c0*/  WARPSYNC.COLLECTIVE R15, `(.L_x_294) ;  /* 0x000000000f0c7348 */ /* 0x000fea0003c00000 */
[----:B------:R-:W-:Y:S02]  /*114d0*/  ELECT P6, UR62, PT ;  /* 0x00000000003e782f */ /* 0x000fe400038c0000 */
[----:B------:R-:W-:Y:S01]  /*114e0*/  MOV R14, UR62 ;  /* 0x0000003e000e7c02 */ /* 0x000fe20008000f00 */
[----:B------:R-:W-:Y:S10]  /*114f0*/  ENDCOLLECTIVE ;  /* 0x000000000000791b */ /* 0x000ff40003800000 */
.L_x_294:
[----:B------:R-:W-:Y:S05]  /*11500*/  BSYNC B1 ;  /* 0x0000000000017941 */ /* 0x000fea0003800000 */
.L_x_293:
[----:B------:R-:W-:Y:S05]  /*11510*/  BRA `(.L_x_295) ;  /* 0xfffffff0005c7947 */ /* 0x000fea000383ffff */
.L_x_278:
[----:B0-----:R0:W1:Y:S02]  /*11520*/  SYNCS.PHASECHK.TRANS64.TRYWAIT P1, [R12+URZ+0x10], R7 ;  /* 0x000010070c0075a7 */ /* 0x001064000802017f */
[----:B-1----:R-:W-:Y:S05]  /*11530*/  @!P1 NANOSLEEP.SYNCS 0x989680 ;  /* 0x009896800000995d */ /* 0x002fea0003900000 */
[----:B------:R-:W1:Y:S02]  /*11540*/  @!P1 SYNCS.PHASECHK.TRANS64 P1, [R12+URZ+0x10], R7 ;  /* 0x000010070c0095a7 */ /* 0x000e64000802007f */
[----:B-1----:R-:W-:Y:S05]  /*11550*/  @!P1 BRA `(.L_x_278) ;  /* 0xfffffffc00f09947 */ /* 0x002fea000383ffff */
[----:B------:R-:W-:Y:S05]  /*11560*/  BRA `(.L_x_296) ;  /* 0xfffffff000907947 */ /* 0x000fea000383ffff */
.L_x_287:
[----:B------:R-:W-:Y:S01]  /*11570*/  BSSY B0, `(.L_x_297) ;  /* 0x0000006000007945 */ /* 0x000fe20003800000 */
[----:B------:R-:W-:-:S07]  /*11580*/  IMAD.MOV.U32 R15, RZ, RZ, -0x1 ;  /* 0xffffffffff0f7424 */ /* 0x000fce00078e00ff */
[----:B------:R-:W-:Y:S05]  /*11590*/  WARPSYNC.COLLECTIVE R15, `(.L_x_298) ;  /* 0x000000000f0c7348 */ /* 0x000fea0003c00000 */
[----:B------:R-:W-:Y:S02]  /*115a0*/  ELECT P6, UR62, PT ;  /* 0x00000000003e782f */ /* 0x000fe400038c0000 */
[----:B------:R-:W-:Y:S01]  /*115b0*/  MOV R14, UR62 ;  /* 0x0000003e000e7c02 */ /* 0x000fe20008000f00 */
[----:B------:R-:W-:Y:S10]  /*115c0*/  ENDCOLLECTIVE ;  /* 0x000000000000791b */ /* 0x000ff40003800000 */
.L_x_298:
[----:B------:R-:W-:Y:S05]  /*115d0*/  BSYNC B0 ;  /* 0x0000000000007941 */ /* 0x000fea0003800000 */
.L_x_297:
[----:B------:R-:W-:Y:S05]  /*115e0*/  BRA `(.L_x_299) ;  /* 0xfffffffc00147947 */ /* 0x000fea000383ffff */
.L_x_291:
[----:B0-----:R0:W1:Y:S02]  /*115f0*/  SYNCS.PHASECHK.TRANS64.TRYWAIT P0, [R7+URZ], R4 ;  /* 0x00000004070075a7 */ /* 0x001064000800017f */
[----:B-1----:R-:W-:Y:S05]  /*11600*/  @!P0 NANOSLEEP.SYNCS 0x989680 ;  /* 0x009896800000895d */ /* 0x002fea0003900000 */
[----:B------:R-:W1:Y:S02]  /*11610*/  @!P0 SYNCS.PHASECHK.TRANS64 P0, [R7+URZ], R4 ;  /* 0x00000004070085a7 */ /* 0x000e64000800007f */
[----:B-1----:R-:W-:Y:S05]  /*11620*/  @!P0 BRA `(.L_x_291) ;  /* 0xfffffffc00f08947 */ /* 0x002fea000383ffff */
[----:B------:R-:W-:Y:S05]  /*11630*/  BRA `(.L_x_300) ;  /* 0xfffffffc004c7947 */ /* 0x000fea000383ffff */
.L_x_301:
[----:B------:R-:W-:-:S00]  /*11640*/  BRA `(.L_x_301) ;  /* 0xfffffffc00fc7947 */ /* 0x000fc0000383ffff */
[----:B------:R-:W-:-:S00]  /*11650*/  NOP ;  /* 0x0000000000007918 */ /* 0x000fc00000000000 */
        /* <DEDUP_REMOVED lines=10> */
.L_x_302:


//--------------------- .nv.global.init           --------------------------
	.section	.nv.global.init,"aw",@progbits
.nv.global.init:
	.type		$str$22,@object
	.size		$str$22,($str$23 - $str$22)
$str$22:
        /*0000*/ 	.byte	0x6b, 0x5f, 0x74, 0x69, 0x6c, 0x65, 0x5f, 0x63, 0x6f, 0x75, 0x6e, 0x74, 0x20, 0x3e, 0x3d, 0x20
        /*0010*/ 	.byte	0x31, 0x00
	.type		$str$23,@object
	.size		$str$23,(__unnamed_1 - $str$23)
$str$23:
        /*0012*/ 	.byte	0x2f, 0x74, 0x6d, 0x70, 0x2f, 0x63, 0x75, 0x74, 0x6c, 0x61, 0x73, 0x73, 0x5f, 0x73, 0x77, 0x65
        /*0022*/ 	.byte	0x65, 0x70, 0x5f, 0x73, 0x72, 0x63, 0x2f, 0x69, 0x6e, 0x63, 0x6c, 0x75, 0x64, 0x65, 0x2f, 0x63
        /*0032*/ 	.byte	0x75, 0x74, 0x6c, 0x61, 0x73, 0x73, 0x2f, 0x67, 0x65, 0x6d, 0x6d, 0x2f, 0x63, 0x6f, 0x6c, 0x6c
        /*0042*/ 	.byte	0x65, 0x63, 0x74, 0x69, 0x76, 0x65, 0x2f, 0x73, 0x6d, 0x39, 0x30, 0x5f, 0x6d, 0x6d, 0x61, 0x5f
        /*0052*/ 	.byte	0x74, 0x6d, 0x61, 0x5f, 0x67, 0x6d, 0x6d, 0x61, 0x5f, 0x73, 0x73, 0x5f, 0x77, 0x61, 0x72, 0x70
        /*0062*/ 	.byte	0x73, 0x70, 0x65, 0x63, 0x69, 0x61, 0x6c, 0x69, 0x7a, 0x65, 0x64, 0x2e, 0x68, 0x70, 0x70, 0x00
	.type		__unnamed_1,@object
	.size		__unnamed_1,(.L_0 - __unnamed_1)
__unnamed_1:
        /*0072*/ 	.byte	0x76, 0x6f, 0x69, 0x64, 0x20, 0x63, 0x75, 0x74, 0x6c, 0x61, 0x73, 0x73, 0x3a, 0x3a, 0x67, 0x65
        /* <DEDUP_REMOVED lines=180> */
        /*0bc2*/ 	.byte	0x74, 0x69, 0x74, 0x79, 0x5d, 0x00
.L_0:


//--------------------- .nv.shared._ZN7cutlass13device_kernelINS_4gemm6kernel13GemmUniversalIN4cute5tupleIJiiiiEEENS1_10collective13CollectiveMmaINS1_34MainloopSm90TmaGmmaWarpSpecializedILi2ENS5_IJNS4_1CILi1EEESB_SB_EEENS1_35KernelTmaWarpSpecializedCooperativeEEENS5_IJNSA_ILi128EEENSA_ILi240EEESF_EEENS_10bfloat16_tENS5_IJlSB_lEEESI_SJ_NS4_8TiledMMAINS4_8MMA_AtomIJNS4_4SM904GMMA27MMA_64x16x16_F32BF16BF16_SSILNSN_5MajorE0ELSP_0ELNSN_7ScaleInE1ELSQ_1EEEEEENS4_6LayoutINS5_IJNSA_ILi2EEESB_SB_EEENS5_IJSB_NSA_ILi0EEESW_EEEEENS5_IJNS4_10UnderscoreESZ_SZ_EEEEENS4_13SM90_TMA_LOADENS4_14ComposedLayoutINS4_7SwizzleILi3ELi4ELi3EEENS4_18smem_ptr_flag_bitsILi16EEENST_INS5_IJNSA_ILi8EEENSA_ILi64EEEEEENS5_IJS19_SB_EEEEEEEvNS4_8identityES12_S1D_vS1E_EENS_8epilogue10collective6detail29Sm90TmaWarpSpecializedAdapterINS1H_15DefaultEpilogueISI_SJ_SJ_NS1G_6thread17LinearCombinationISI_Li1EffLNS1L_9ScaleType4KindE0ELNS_15FloatRoundStyleE2ESI_EENS1_15EpilogueDefaultEEEEEvvEEEEvNT_6ParamsE --------------------------
	.section	.nv.shared._ZN7cutlass13device_kernelINS_4gemm6kernel13GemmUniversalIN4cute5tupleIJiiiiEEENS1_10collective13CollectiveMmaINS1_34MainloopSm90TmaGmmaWarpSpecializedILi2ENS5_IJNS4_1CILi1EEESB_SB_EEENS1_35KernelTmaWarpSpecializedCooperativeEEENS5_IJNSA_ILi128EEENSA_ILi240EEESF_EEENS_10bfloat16_tENS5_IJlSB_lEEESI_SJ_NS4_8TiledMMAINS4_8MMA_AtomIJNS4_4SM904GMMA27MMA_64x16x16_F32BF16BF16_SSILNSN_5MajorE0ELSP_0ELNSN_7ScaleInE1ELSQ_1EEEEEENS4_6LayoutINS5_IJNSA_ILi2EEESB_SB_EEENS5_IJSB_NSA_ILi0EEESW_EEEEENS5_IJNS4_10UnderscoreESZ_SZ_EEEEENS4_13SM90_TMA_LOADENS4_14ComposedLayoutINS4_7SwizzleILi3ELi4ELi3EEENS4_18smem_ptr_flag_bitsILi16EEENST_INS5_IJNSA_ILi8EEENSA_ILi64EEEEEENS5_IJS19_SB_EEEEEEEvNS4_8identityES12_S1D_vS1E_EENS_8epilogue10collective6detail29Sm90TmaWarpSpecializedAdapterINS1H_15DefaultEpilogueISI_SJ_SJ_NS1G_6thread17LinearCombinationISI_Li1EffLNS1L_9ScaleType4KindE0ELNS_15FloatRoundStyleE2ESI_EENS1_15EpilogueDefaultEEEEEvvEEEEvNT_6ParamsE,"aw",@nobits
	.sectionflags	@""
	.align	16
	.zero		1024


//--------------------- .nv.shared.reserved.0     --------------------------
	.section	.nv.shared.reserved.0,"aw",@nobits
	.weak		__nv_reservedSMEM_offset_0_alias
	.size		__nv_reservedSMEM_offset_0_alias, 0, 0
	.other		__nv_reservedSMEM_offset_0_alias,@"STO_CUDA_RESERVED_SHARED STV_DEFAULT"
__nv_reservedSMEM_offset_0_alias:
	.zero		0


//--------------------- .nv.global                --------------------------
	.section	.nv.global,"aw",@nobits
.nv.global:
	.type		_ZN40_INTERNAL_2ee4c009_4_k_cu_941ec55b_133934cute1_E,@object
	.size		_ZN40_INTERNAL_2ee4c009_4_k_cu_941ec55b_133934cute1_E,(_ZN40_INTERNAL_2ee4c009_4_k_cu_941ec55b_133934cuda3std3__45__cpo6cbeginE - _ZN40_INTERNAL_2ee4c009_4_k_cu_941ec55b_133934cute1_E)
_ZN40_INTERNAL_2ee4c009_4_k_cu_941ec55b_133934cute1_E:
	.zero		1
	.type		_ZN40_INTERNAL_2ee4c009_4_k_cu_941ec55b_133934cuda3std3__45__cpo6cbeginE,@object
	.size		_ZN40_INTERNAL_2ee4c009_4_k_cu_941ec55b_133934cuda3std3__45__cpo6cbeginE,(_ZN40_INTERNAL_2ee4c009_4_k_cu_941ec55b_133934cuda3std3__48in_placeE - _ZN40_INTERNAL_2ee4c009_4_k_cu_941ec55b_133934cuda3std3__45__cpo6cbeginE)
_ZN40_INTERNAL_2ee4c009_4_k_cu_941ec55b_133934cuda3std3__45__cpo6cbeginE:
	.zero		1
	.type		_ZN40_INTERNAL_2ee4c009_4_k_cu_941ec55b_133934cuda3std3__48in_placeE,@object
	.size		_ZN40_INTERNAL_2ee4c009_4_k_cu_941ec55b_133934cuda3std3__48in_placeE,(_ZN40_INTERNAL_2ee4c009_4_k_cu_941ec55b_133934cuda3std6ranges3__45__cpo9iter_moveE - _ZN40_INTERNAL_2ee4c009_4_k_cu_941ec55b_133934cuda3std3__48in_placeE)
_ZN40_INTERNAL_2ee4c009_4_k_cu_941ec55b_133934cuda3std3__48in_placeE:
	.zero		1
	.type		_ZN40_INTERNAL_2ee4c009_4_k_cu_941ec55b_133934cuda3std6ranges3__45__cpo9iter_moveE,@object
	.size		_ZN40_INTERNAL_2ee4c009_4_k_cu_941ec55b_133934cuda3std6ranges3__45__cpo9iter_moveE,(_ZN40_INTERNAL_2ee4c009_4_k_cu_941ec55b_133934cuda3std3__45__cpo5beginE - _ZN40_INTERNAL_2ee4c009_4_k_cu_941ec55b_133934cuda3std6ranges3__45__cpo9iter_moveE)
_ZN40_INTERNAL_2ee4c009_4_k_cu_941ec55b_133934cuda3std6ranges3__45__cpo9iter_moveE:
	.zero		1
	.type		_ZN40_INTERNAL_2ee4c009_4_k_cu_941ec55b_133934cuda3std3__45__cpo5beginE,@object
	.size		_ZN40_INTERNAL_2ee4c009_4_k_cu_941ec55b_133934cuda3std3__45__cpo5beginE,(_ZN40_INTERNAL_2ee4c009_4_k_cu_941ec55b_133934cuda3std3__442_GLOBAL__N__2ee4c009_4_k_cu_941ec55b_133936ignoreE - _ZN40_INTERNAL_2ee4c009_4_k_cu_941ec55b_133934cuda3std3__45__cpo5beginE)
_ZN40_INTERNAL_2ee4c009_4_k_cu_941ec55b_133934cuda3std3__45__cpo5beginE:
	.zero		1
	.type		_ZN40_INTERNAL_2ee4c009_4_k_cu_941ec55b_133934cuda3std3__442_GLOBAL__N__2ee4c009_4_k_cu_941ec55b_133936ignoreE,@object
	.size		_ZN40_INTERNAL_2ee4c009_4_k_cu_941ec55b_133934cuda3std3__442_GLOBAL__N__2ee4c009_4_k_cu_941ec55b_133936ignoreE,(_ZN40_INTERNAL_2ee4c009_4_k_cu_941ec55b_133934cute7productE - _ZN40_INTERNAL_2ee4c009_4_k_cu_941ec55b_133934cuda3std3__442_GLOBAL__N__2ee4c009_4_k_cu_941ec55b_133936ignoreE)
_ZN40_INTERNAL_2ee4c009_4_k_cu_941ec55b_133934cuda3std3__442_GLOBAL__N__2ee4c009_4_k_cu_941ec55b_133936ignoreE:
	.zero		1
	.type		_ZN40_INTERNAL_2ee4c009_4_k_cu_941ec55b_133934cute7productE,@object
	.size		_ZN40_INTERNAL_2ee4c009_4_k_cu_941ec55b_133934cute7productE,(_ZN40_INTERNAL_2ee4c009_4_k_cu_941ec55b_133934cuda3std3__45__cpo3endE - _ZN40_INTERNAL_2ee4c009_4_k_cu_941ec55b_133934cute7productE)
_ZN40_INTERNAL_2ee4c009_4_k_cu_941ec55b_133934cute7productE:
	.zero		1
	.type		_ZN40_INTERNAL_2ee4c009_4_k_cu_941ec55b_133934cuda3std3__45__cpo3endE,@object
	.size		_ZN40_INTERNAL_2ee4c009_4_k_cu_941ec55b_133934cuda3std3__45__cpo3endE,(_ZN40_INTERNAL_2ee4c009_4_k_cu_941ec55b_133934cuda3std3__419piecewise_constructE - _ZN40_INTERNAL_2ee4c009_4_k_cu_941ec55b_133934cuda3std3__45__cpo3endE)
_ZN40_INTERNAL_2ee4c009_4_k_cu_941ec55b_133934cuda3std3__45__cpo3endE:
	.zero		1
	.type		_ZN40_INTERNAL_2ee4c009_4_k_cu_941ec55b_133934cuda3std3__419piecewise_constructE,@object
	.size		_ZN40_INTERNAL_2ee4c009_4_k_cu_941ec55b_133934cuda3std3__419piecewise_constructE,(_ZN40_INTERNAL_2ee4c009_4_k_cu_941ec55b_133934cuda3std3__45__cpo4cendE - _ZN40_INTERNAL_2ee4c009_4_k_cu_941ec55b_133934cuda3std3__419piecewise_constructE)
_ZN40_INTERNAL_2ee4c009_4_k_cu_941ec55b_133934cuda3std3__419piecewise_constructE:
	.zero		1
	.type		_ZN40_INTERNAL_2ee4c009_4_k_cu_941ec55b_133934cuda3std3__45__cpo4cendE,@object
	.size		_ZN40_INTERNAL_2ee4c009_4_k_cu_941ec55b_133934cuda3std3__45__cpo4cendE,(_ZN40_INTERNAL_2ee4c009_4_k_cu_941ec55b_133934cuda3std6ranges3__45__cpo4swapE - _ZN40_INTERNAL_2ee4c009_4_k_cu_941ec55b_133934cuda3std3__45__cpo4cendE)
_ZN40_INTERNAL_2ee4c009_4_k_cu_941ec55b_133934cuda3std3__45__cpo4cendE:
	.zero		1
	.type		_ZN40_INTERNAL_2ee4c009_4_k_cu_941ec55b_133934cuda3std6ranges3__45__cpo4swapE,@object
	.size		_ZN40_INTERNAL_2ee4c009_4_k_cu_941ec55b_133934cuda3std6ranges3__45__cpo4swapE,(.L_8 - _ZN40_INTERNAL_2ee4c009_4_k_cu_941ec55b_133934cuda3std6ranges3__45__cpo4swapE)
_ZN40_INTERNAL_2ee4c009_4_k_cu_941ec55b_133934cuda3std6ranges3__45__cpo4swapE:
	.zero		1
.L_8:


//--------------------- .nv.constant0._ZN7cutlass13device_kernelINS_4gemm6kernel13GemmUniversalIN4cute5tupleIJiiiiEEENS1_10collective13CollectiveMmaINS1_34MainloopSm90TmaGmmaWarpSpecializedILi2ENS5_IJNS4_1CILi1EEESB_SB_EEENS1_35KernelTmaWarpSpecializedCooperativeEEENS5_IJNSA_ILi128EEENSA_ILi240EEESF_EEENS_10bfloat16_tENS5_IJlSB_lEEESI_SJ_NS4_8TiledMMAINS4_8MMA_AtomIJNS4_4SM904GMMA27MMA_64x16x16_F32BF16BF16_SSILNSN_5MajorE0ELSP_0ELNSN_7ScaleInE1ELSQ_1EEEEEENS4_6LayoutINS5_IJNSA_ILi2EEESB_SB_EEENS5_IJSB_NSA_ILi0EEESW_EEEEENS5_IJNS4_10UnderscoreESZ_SZ_EEEEENS4_13SM90_TMA_LOADENS4_14ComposedLayoutINS4_7SwizzleILi3ELi4ELi3EEENS4_18smem_ptr_flag_bitsILi16EEENST_INS5_IJNSA_ILi8EEENSA_ILi64EEEEEENS5_IJS19_SB_EEEEEEEvNS4_8identityES12_S1D_vS1E_EENS_8epilogue10collective6detail29Sm90TmaWarpSpecializedAdapterINS1H_15DefaultEpilogueISI_SJ_SJ_NS1G_6thread17LinearCombinationISI_Li1EffLNS1L_9ScaleType4KindE0ELNS_15FloatRoundStyleE2ESI_EENS1_15EpilogueDefaultEEEEEvvEEEEvNT_6ParamsE --------------------------
	.section	.nv.constant0._ZN7cutlass13device_kernelINS_4gemm6kernel13GemmUniversalIN4cute5tupleIJiiiiEEENS1_10collective13CollectiveMmaINS1_34MainloopSm90TmaGmmaWarpSpecializedILi2ENS5_IJNS4_1CILi1EEESB_SB_EEENS1_35KernelTmaWarpSpecializedCooperativeEEENS5_IJNSA_ILi128EEENSA_ILi240EEESF_EEENS_10bfloat16_tENS5_IJlSB_lEEESI_SJ_NS4_8TiledMMAINS4_8MMA_AtomIJNS4_4SM904GMMA27MMA_64x16x16_F32BF16BF16_SSILNSN_5MajorE0ELSP_0ELNSN_7ScaleInE1ELSQ_1EEEEEENS4_6LayoutINS5_IJNSA_ILi2EEESB_SB_EEENS5_IJSB_NSA_ILi0EEESW_EEEEENS5_IJNS4_10UnderscoreESZ_SZ_EEEEENS4_13SM90_TMA_LOADENS4_14ComposedLayoutINS4_7SwizzleILi3ELi4ELi3EEENS4_18smem_ptr_flag_bitsILi16EEENST_INS5_IJNSA_ILi8EEENSA_ILi64EEEEEENS5_IJS19_SB_EEEEEEEvNS4_8identityES12_S1D_vS1E_EENS_8epilogue10collective6detail29Sm90TmaWarpSpecializedAdapterINS1H_15DefaultEpilogueISI_SJ_SJ_NS1G_6thread17LinearCombinationISI_Li1EffLNS1L_9ScaleType4KindE0ELNS_15FloatRoundStyleE2ESI_EENS1_15EpilogueDefaultEEEEEvvEEEEvNT_6ParamsE,"a",@progbits
	.sectionflags	@""
	.align	4
.nv.constant0._ZN7cutlass13device_kernelINS_4gemm6kernel13GemmUniversalIN4cute5tupleIJiiiiEEENS1_10collective13CollectiveMmaINS1_34MainloopSm90TmaGmmaWarpSpecializedILi2ENS5_IJNS4_1CILi1EEESB_SB_EEENS1_35KernelTmaWarpSpecializedCooperativeEEENS5_IJNSA_ILi128EEENSA_ILi240EEESF_EEENS_10bfloat16_tENS5_IJlSB_lEEESI_SJ_NS4_8TiledMMAINS4_8MMA_AtomIJNS4_4SM904GMMA27MMA_64x16x16_F32BF16BF16_SSILNSN_5MajorE0ELSP_0ELNSN_7ScaleInE1ELSQ_1EEEEEENS4_6LayoutINS5_IJNSA_ILi2EEESB_SB_EEENS5_IJSB_NSA_ILi0EEESW_EEEEENS5_IJNS4_10UnderscoreESZ_SZ_EEEEENS4_13SM90_TMA_LOADENS4_14ComposedLayoutINS4_7SwizzleILi3ELi4ELi3EEENS4_18smem_ptr_flag_bitsILi16EEENST_INS5_IJNSA_ILi8EEENSA_ILi64EEEEEENS5_IJS19_SB_EEEEEEEvNS4_8identityES12_S1D_vS1E_EENS_8epilogue10collective6detail29Sm90TmaWarpSpecializedAdapterINS1H_15DefaultEpilogueISI_SJ_SJ_NS1G_6thread17LinearCombinationISI_Li1EffLNS1L_9ScaleType4KindE0ELNS_15FloatRoundStyleE2ESI_EENS1_15EpilogueDefaultEEEEEvvEEEEvNT_6ParamsE:
	.zero		1664


//--------------------- SYMBOLS --------------------------

	.type		.nv.reservedSmem.offset0,@object
	.size		.nv.reservedSmem.offset0,0x4
	.type		__assertfail,@function
